	.target	sm_100

	.elftype	@"ET_EXEC"


//--------------------- .note.nv.tkinfo           --------------------------
	.section	.note.nv.tkinfo,"",@"SHT_NOTE"
	.sectionflags	@"SHF_NOTE_NV_TKINFO"
	.tkinfo
        /*0018*/ 	.word	0x00000081
        /*0030*/ 	.string	""
        /*0030*/ 	.string	"ptxas"
        /*0030*/ 	.string	"Cuda compilation tools, release 12.9, V12.9.86"
        /*0030*/ 	.string	"Build cuda_12.9.r12.9/compiler.36037853_0"
        /*0030*/ 	.string	"-regUsageLevel 10 -arch sm_100f -m 64 "



//--------------------- .note.nv.cuver            --------------------------
	.section	.note.nv.cuver,"",@"SHT_NOTE"
	.sectionflags	@"SHF_NOTE_NV_CUVER"
        /*0018*/ 	.short	0x0001
        /*001a*/ 	.short	0x0064
        /*001c*/ 	.short	0x0001
        /*001e*/ 	.short	0x0000
        /*0020*/ 	.short	0x0001
        /*0022*/ 	.short	0x0000


//--------------------- .nv.info                  --------------------------
	.section	.nv.info,"",@"SHT_CUDA_INFO"
	.align	4


	//----- nvinfo : EIATTR_REGCOUNT
	.align		4
        /*0000*/ 	.byte	0x04, 0x2f
        /*0002*/ 	.short	(.L_15 - .L_14)
	.align		4
.L_14:
        /*0004*/ 	.word	index@(_ZN9deep_gemm24sm100_fp8_gemm_1d1d_implILN4cute4UMMA5MajorE0ELS3_0ELj0ELj24576ELj1536ELj128ELj224ELj128ELj1ELj128ELj128ELj64ELj4ELj128ELj128ELj1ELb0ELj138ELNS_8GemmTypeE0ELb0EN7cutlass10bfloat16_tENS_16EpilogueIdentityEEEvPijjj14CUtensorMap_stS9_S9_S9_S9_)
        /*0008*/ 	.word	0x00000038


	//----- nvinfo : EIATTR_FRAME_SIZE
	.align		4
.L_15:
        /*000c*/ 	.byte	0x04, 0x11
        /*000e*/ 	.short	(.L_17 - .L_16)
	.align		4
.L_16:
        /*0010*/ 	.word	index@($__internal_3_$__cuda_sm20_div_u16)
        /*0014*/ 	.word	0x00000000


	//----- nvinfo : EIATTR_FRAME_SIZE
	.align		4
.L_17:
        /*0018*/ 	.byte	0x04, 0x11
        /*001a*/ 	.short	(.L_19 - .L_18)
	.align		4
.L_18:
        /*001c*/ 	.word	index@($__internal_2_$__cuda_sm10x_tcgen05_guardrail_trap_unallocated_columns_being_dealloced)
        /*0020*/ 	.word	0x00000000


	//----- nvinfo : EIATTR_FRAME_SIZE
	.align		4
.L_19:
        /*0024*/ 	.byte	0x04, 0x11
        /*0026*/ 	.short	(.L_21 - .L_20)
	.align		4
.L_20:
        /*0028*/ 	.word	index@($__internal_1_$__cuda_sm10x_tcgen05_guardrail_trap_phase_invalid_during_alloc)
        /*002c*/ 	.word	0x00000000


	//----- nvinfo : EIATTR_FRAME_SIZE
	.align		4
.L_21:
        /*0030*/ 	.byte	0x04, 0x11
        /*0032*/ 	.short	(.L_23 - .L_22)
	.align		4
.L_22:
        /*0034*/ 	.word	index@($__internal_0_$__cuda_sm10x_tcgen05_guardrail_trap_col_being_dealloced_not_returned_by_alloc)
        /*0038*/ 	.word	0x00000000


	//----- nvinfo : EIATTR_FRAME_SIZE
	.align		4
.L_23:
        /*003c*/ 	.byte	0x04, 0x11
        /*003e*/ 	.short	(.L_25 - .L_24)
	.align		4
.L_24:
        /*0040*/ 	.word	index@(_ZN9deep_gemm24sm100_fp8_gemm_1d1d_implILN4cute4UMMA5MajorE0ELS3_0ELj0ELj24576ELj1536ELj128ELj224ELj128ELj1ELj128ELj128ELj64ELj4ELj128ELj128ELj1ELb0ELj138ELNS_8GemmTypeE0ELb0EN7cutlass10bfloat16_tENS_16EpilogueIdentityEEEvPijjj14CUtensorMap_stS9_S9_S9_S9_)
        /*0044*/ 	.word	0x00000000


	//----- nvinfo : EIATTR_MIN_STACK_SIZE
	.align		4
.L_25:
        /*0048*/ 	.byte	0x04, 0x12
        /*004a*/ 	.short	(.L_27 - .L_26)
	.align		4
.L_26:
        /*004c*/ 	.word	index@(_ZN9deep_gemm24sm100_fp8_gemm_1d1d_implILN4cute4UMMA5MajorE0ELS3_0ELj0ELj24576ELj1536ELj128ELj224ELj128ELj1ELj128ELj128ELj64ELj4ELj128ELj128ELj1ELb0ELj138ELNS_8GemmTypeE0ELb0EN7cutlass10bfloat16_tENS_16EpilogueIdentityEEEvPijjj14CUtensorMap_stS9_S9_S9_S9_)
        /*0050*/ 	.word	0x00000000
.L_27:


//--------------------- .nv.info._ZN9deep_gemm24sm100_fp8_gemm_1d1d_implILN4cute4UMMA5MajorE0ELS3_0ELj0ELj24576ELj1536ELj128ELj224ELj128ELj1ELj128ELj128ELj64ELj4ELj128ELj128ELj1ELb0ELj138ELNS_8GemmTypeE0ELb0EN7cutlass10bfloat16_tENS_16EpilogueIdentityEEEvPijjj14CUtensorMap_stS9_S9_S9_S9_ --------------------------
	.section	.nv.info._ZN9deep_gemm24sm100_fp8_gemm_1d1d_implILN4cute4UMMA5MajorE0ELS3_0ELj0ELj24576ELj1536ELj128ELj224ELj128ELj1ELj128ELj128ELj64ELj4ELj128ELj128ELj1ELb0ELj138ELNS_8GemmTypeE0ELb0EN7cutlass10bfloat16_tENS_16EpilogueIdentityEEEvPijjj14CUtensorMap_stS9_S9_S9_S9_,"",@"SHT_CUDA_INFO"
	.sectionflags	@""
	.align	4


	//----- nvinfo : EIATTR_CUDA_API_VERSION
	.align		4
        /*0000*/ 	.byte	0x04, 0x37
        /*0002*/ 	.short	(.L_29 - .L_28)
.L_28:
        /*0004*/ 	.word	0x00000081


	//----- nvinfo : EIATTR_KPARAM_INFO
	.align		4
.L_29:
        /*0008*/ 	.byte	0x04, 0x17
        /*000a*/ 	.short	(.L_31 - .L_30)
.L_30:
        /*000c*/ 	.word	0x00000000
        /*0010*/ 	.short	0x0008
        /*0012*/ 	.short	0x0240
        /*0014*/ 	.byte	0x00, 0xf0, 0x01, 0x02


	//----- nvinfo : EIATTR_KPARAM_INFO
	.align		4
.L_31:
        /*0018*/ 	.byte	0x04, 0x17
        /*001a*/ 	.short	(.L_33 - .L_32)
.L_32:
        /*001c*/ 	.word	0x00000000
        /*0020*/ 	.short	0x0007
        /*0022*/ 	.short	0x01c0
        /*0024*/ 	.byte	0x00, 0xf0, 0x01, 0x02


	//----- nvinfo : EIATTR_KPARAM_INFO
	.align		4
.L_33:
        /*0028*/ 	.byte	0x04, 0x17
        /*002a*/ 	.short	(.L_35 - .L_34)
.L_34:
        /*002c*/ 	.word	0x00000000
        /*0030*/ 	.short	0x0006
        /*0032*/ 	.short	0x0140
        /*0034*/ 	.byte	0x00, 0xf0, 0x01, 0x02


	//----- nvinfo : EIATTR_KPARAM_INFO
	.align		4
.L_35:
        /*0038*/ 	.byte	0x04, 0x17
        /*003a*/ 	.short	(.L_37 - .L_36)
.L_36:
        /*003c*/ 	.word	0x00000000
        /*0040*/ 	.short	0x0005
        /*0042*/ 	.short	0x00c0
        /*0044*/ 	.byte	0x00, 0xf0, 0x01, 0x02


	//----- nvinfo : EIATTR_KPARAM_INFO
	.align		4
.L_37:
        /*0048*/ 	.byte	0x04, 0x17
        /*004a*/ 	.short	(.L_39 - .L_38)
.L_38:
        /*004c*/ 	.word	0x00000000
        /*0050*/ 	.short	0x0004
        /*0052*/ 	.short	0x0040
        /*0054*/ 	.byte	0x00, 0xf0, 0x01, 0x02


	//----- nvinfo : EIATTR_KPARAM_INFO
	.align		4
.L_39:
        /*0058*/ 	.byte	0x04, 0x17
        /*005a*/ 	.short	(.L_41 - .L_40)
.L_40:
        /*005c*/ 	.word	0x00000000
        /*0060*/ 	.short	0x0003
        /*0062*/ 	.short	0x0010
        /*0064*/ 	.byte	0x00, 0xf0, 0x11, 0x00


	//----- nvinfo : EIATTR_KPARAM_INFO
	.align		4
.L_41:
        /*0068*/ 	.byte	0x04, 0x17
        /*006a*/ 	.short	(.L_43 - .L_42)
.L_42:
        /*006c*/ 	.word	0x00000000
        /*0070*/ 	.short	0x0002
        /*0072*/ 	.short	0x000c
        /*0074*/ 	.byte	0x00, 0xf0, 0x11, 0x00


	//----- nvinfo : EIATTR_KPARAM_INFO
	.align		4
.L_43:
        /*0078*/ 	.byte	0x04, 0x17
        /*007a*/ 	.short	(.L_45 - .L_44)
.L_44:
        /*007c*/ 	.word	0x00000000
        /*0080*/ 	.short	0x0001
        /*0082*/ 	.short	0x0008
        /*0084*/ 	.byte	0x00, 0xf0, 0x11, 0x00


	//----- nvinfo : EIATTR_KPARAM_INFO
	.align		4
.L_45:
        /*0088*/ 	.byte	0x04, 0x17
        /*008a*/ 	.short	(.L_47 - .L_46)
.L_46:
        /*008c*/ 	.word	0x00000000
        /*0090*/ 	.short	0x0000
        /*0092*/ 	.short	0x0000
        /*0094*/ 	.byte	0x00, 0xf5, 0x21, 0x00


	//----- nvinfo : EIATTR_AT_ENTRY_FRAGMENTS
	.align		4
.L_47:
        /*0098*/ 	.byte	0x04, 0x4f
        /*009a*/ 	.short	(.L_49 - .L_48)


	//   ....[0]....
.L_48:
        /*009c*/ 	.word	0x00000004


	//----- nvinfo : EIATTR_RESERVED_SMEM_USED
	.align		4
.L_49:
        /*00a0*/ 	.byte	0x01, 0x41
	.zero		2


	//----- nvinfo : EIATTR_SPARSE_MMA_MASK
	.align		4
        /*00a4*/ 	.byte	0x03, 0x50
        /*00a6*/ 	.short	0x0000


	//----- nvinfo : EIATTR_TCGEN05_1CTA_USED
	.align		4
        /*00a8*/ 	.byte	0x01, 0x51
	.zero		2


	//----- nvinfo : EIATTR_MAXREG_COUNT
	.align		4
        /*00ac*/ 	.byte	0x03, 0x1b
        /*00ae*/ 	.short	0x00ff


	//----- nvinfo : EIATTR_NUM_BARRIERS
	.align		4
        /*00b0*/ 	.byte	0x02, 0x4c
        /*00b2*/ 	.byte	0x09
	.zero		1


	//----- nvinfo : EIATTR_INT_WARP_WIDE_INSTR_OFFSETS
	.align		4
        /*00b4*/ 	.byte	0x04, 0x31
        /*00b6*/ 	.short	(.L_51 - .L_50)


	//   ....[0]....
.L_50:
        /*00b8*/ 	.word	0x00004bb0


	//   ....[1]....
        /*00bc*/ 	.word	0x00004bd0


	//----- nvinfo : EIATTR_COOP_GROUP_MASK_REGIDS
	.align		4
.L_51:
        /*00c0*/ 	.byte	0x04, 0x29
        /*00c2*/ 	.short	(.L_53 - .L_52)


	//   ....[0]....
.L_52:
        /*00c4*/ 	.word	0xffffffff


	//   ....[1]....
        /*00c8*/ 	.word	0xffffffff


	//   ....[2]....
        /*00cc*/ 	.word	0xffffffff


	//   ....[3]....
        /*00d0*/ 	.word	0xffffffff


	//   ....[4]....
        /*00d4*/ 	.word	0xffffffff


	//   ....[5]....
        /*00d8*/ 	.word	0xffffffff


	//   ....[6]....
        /*00dc*/ 	.word	0xffffffff


	//   ....[7]....
        /*00e0*/ 	.word	0xffffffff


	//   ....[8]....
        /*00e4*/ 	.word	0xffffffff


	//   ....[9]....
        /*00e8*/ 	.word	0xffffffff


	//   ....[10]....
        /*00ec*/ 	.word	0xffffffff


	//   ....[11]....
        /*00f0*/ 	.word	0xffffffff


	//   ....[12]....
        /*00f4*/ 	.word	0xffffffff


	//   ....[13]....
        /*00f8*/ 	.word	0xffffffff


	//----- nvinfo : EIATTR_COOP_GROUP_INSTR_OFFSETS
	.align		4
.L_53:
        /*00fc*/ 	.byte	0x04, 0x28
        /*00fe*/ 	.short	(.L_55 - .L_54)


	//   ....[0]....
.L_54:
        /*0100*/ 	.word	0x00000030


	//   ....[1]....
        /*0104*/ 	.word	0x00000470


	//   ....[2]....
        /*0108*/ 	.word	0x00000730


	//   ....[3]....
        /*010c*/ 	.word	0x00000b70


	//   ....[4]....
        /*0110*/ 	.word	0x00000c20


	//   ....[5]....
        /*0114*/ 	.word	0x00000cd0


	//   ....[6]....
        /*0118*/ 	.word	0x000012f0


	//   ....[7]....
        /*011c*/ 	.word	0x00001310


	//   ....[8]....
        /*0120*/ 	.word	0x00001330


	//   ....[9]....
        /*0124*/ 	.word	0x00001580


	//   ....[10]....
        /*0128*/ 	.word	0x000015b0


	//   ....[11]....
        /*012c*/ 	.word	0x000015d0


	//   ....[12]....
        /*0130*/ 	.word	0x00004ad0


	//   ....[13]....
        /*0134*/ 	.word	0x00004c90


	//----- nvinfo : EIATTR_VRC_CTA_INIT_COUNT
	.align		4
.L_55:
        /*0138*/ 	.byte	0x02, 0x4a
        /*013a*/ 	.byte	0x80
	.zero		1


	//----- nvinfo : EIATTR_MBARRIER_INSTR_OFFSETS
	.align		4
        /*013c*/ 	.byte	0x04, 0x39
        /*013e*/ 	.short	(.L_57 - .L_56)


	//   ....[0]....
.L_56:
        /*0140*/ 	.word	0x00000330
        /*0144*/ 	.word	0x000000ff
        /*0148*/ 	.word	0x00031800
        /*014c*/ 	.short	0x0100
        /*014e*/ 	.byte	0x05
	.zero		1


	//   ....[1]....
        /*0150*/ 	.word	0x00000340
        /*0154*/ 	.word	0x000000ff
        /*0158*/ 	.word	0x00031820
        /*015c*/ 	.short	0x0100
        /*015e*/ 	.byte	0x05
	.zero		1


	//   ....[2]....
        /*0160*/ 	.word	0x00000350
        /*0164*/ 	.word	0x000000ff
        /*0168*/ 	.word	0x00031840
        /*016c*/ 	.short	0x0100
        /*016e*/ 	.byte	0x05
	.zero		1


	//   ....[3]....
        /*0170*/ 	.word	0x00000360
        /*0174*/ 	.word	0x000000ff
        /*0178*/ 	.word	0x00031808
        /*017c*/ 	.short	0x0100
        /*017e*/ 	.byte	0x05
	.zero		1


	//   ....[4]....
        /*0180*/ 	.word	0x00000370
        /*0184*/ 	.word	0x000000ff
        /*0188*/ 	.word	0x00031828
        /*018c*/ 	.short	0x0100
        /*018e*/ 	.byte	0x05
	.zero		1


	//   ....[5]....
        /*0190*/ 	.word	0x00000380
        /*0194*/ 	.word	0x000000ff
        /*0198*/ 	.word	0x00031848
        /*019c*/ 	.short	0x0100
        /*019e*/ 	.byte	0x05
	.zero		1


	//   ....[6]....
        /*01a0*/ 	.word	0x00000390
        /*01a4*/ 	.word	0x000000ff
        /*01a8*/ 	.word	0x00031810
        /*01ac*/ 	.short	0x0100
        /*01ae*/ 	.byte	0x05
	.zero		1


	//   ....[7]....
        /*01b0*/ 	.word	0x000003a0
        /*01b4*/ 	.word	0x000000ff
        /*01b8*/ 	.word	0x00031830
        /*01bc*/ 	.short	0x0100
        /*01be*/ 	.byte	0x05
	.zero		1


	//   ....[8]....
        /*01c0*/ 	.word	0x000003b0
        /*01c4*/ 	.word	0x000000ff
        /*01c8*/ 	.word	0x00031850
        /*01cc*/ 	.short	0x0100
        /*01ce*/ 	.byte	0x05
	.zero		1


	//   ....[9]....
        /*01d0*/ 	.word	0x000003c0
        /*01d4*/ 	.word	0x000000ff
        /*01d8*/ 	.word	0x00031818
        /*01dc*/ 	.short	0x0100
        /*01de*/ 	.byte	0x05
	.zero		1


	//   ....[10]....
        /*01e0*/ 	.word	0x000003d0
        /*01e4*/ 	.word	0x000000ff
        /*01e8*/ 	.word	0x00031838
        /*01ec*/ 	.short	0x0100
        /*01ee*/ 	.byte	0x05
	.zero		1


	//   ....[11]....
        /*01f0*/ 	.word	0x000003e0
        /*01f4*/ 	.word	0x000000ff
        /*01f8*/ 	.word	0x00031858
        /*01fc*/ 	.short	0x0100
        /*01fe*/ 	.byte	0x05
	.zero		1


	//   ....[12]....
        /*0200*/ 	.word	0x000003f0
        /*0204*/ 	.word	0x000000ff
        /*0208*/ 	.word	0x00031860
        /*020c*/ 	.short	0x0100
        /*020e*/ 	.byte	0x05
	.zero		1


	//   ....[13]....
        /*0210*/ 	.word	0x00000400
        /*0214*/ 	.word	0x000000ff
        /*0218*/ 	.word	0x00031870
        /*021c*/ 	.short	0x0100
        /*021e*/ 	.byte	0x05
	.zero		1


	//   ....[14]....
        /*0220*/ 	.word	0x00000410
        /*0224*/ 	.word	0x000000ff
        /*0228*/ 	.word	0x00031868
        /*022c*/ 	.short	0x0100
        /*022e*/ 	.byte	0x05
	.zero		1


	//   ....[15]....
        /*0230*/ 	.word	0x00000420
        /*0234*/ 	.word	0x000000ff
        /*0238*/ 	.word	0x00031878
        /*023c*/ 	.short	0x0100
        /*023e*/ 	.byte	0x05
	.zero		1


	//   ....[16]....
        /*0240*/ 	.word	0x00000a20
        /*0244*/ 	.word	0x00000002
        /*0248*/ 	.word	0x00031800
        /*024c*/ 	.short	0x010a
        /*024e*/ 	.byte	0xff
	.zero		1


	//   ....[17]....
        /*0250*/ 	.word	0x00000db0
        /*0254*/ 	.word	0x00000002
        /*0258*/ 	.word	0x00000000
        /*025c*/ 	.short	0x0101
        /*025e*/ 	.byte	0xff
	.zero		1


	//   ....[18]....
        /*0260*/ 	.word	0x000010e0
        /*0264*/ 	.word	0x00000000
        /*0268*/ 	.word	0x00031870
        /*026c*/ 	.short	0x010a
        /*026e*/ 	.byte	0x08
	.zero		1


	//   ....[19]....
        /*0270*/ 	.word	0x00001180
        /*0274*/ 	.word	0x000000ff
        /*0278*/ 	.word	0x00031840
        /*027c*/ 	.short	0x010a
        /*027e*/ 	.byte	0x0d
	.zero		1


	//   ....[20]....
        /*0280*/ 	.word	0x00001550
        /*0284*/ 	.word	0x000000ff
        /*0288*/ 	.word	0x00031840
        /*028c*/ 	.short	0x010a
        /*028e*/ 	.byte	0x09
	.zero		1


	//   ....[21]....
        /*0290*/ 	.word	0x00001b20
        /*0294*/ 	.word	0x00000000
        /*0298*/ 	.word	0x00031820
        /*029c*/ 	.short	0x010a
        /*029e*/ 	.byte	0xff
	.zero		1


	//   ....[22]....
        /*02a0*/ 	.word	0x00001ec0
        /*02a4*/ 	.word	0x00000000
        /*02a8*/ 	.word	0x00031828
        /*02ac*/ 	.short	0x010a
        /*02ae*/ 	.byte	0xff
	.zero		1


	//   ....[23]....
        /*02b0*/ 	.word	0x00002030
        /*02b4*/ 	.word	0x00000000
        /*02b8*/ 	.word	0x00031830
        /*02bc*/ 	.short	0x010a
        /*02be*/ 	.byte	0xff
	.zero		1


	//   ....[24]....
        /*02c0*/ 	.word	0x00002190
        /*02c4*/ 	.word	0x00000000
        /*02c8*/ 	.word	0x00031838
        /*02cc*/ 	.short	0x010a
        /*02ce*/ 	.byte	0xff
	.zero		1


	//   ....[25]....
        /*02d0*/ 	.word	0x000022e0
        /*02d4*/ 	.word	0x00000000
        /*02d8*/ 	.word	0x00031820
        /*02dc*/ 	.short	0x010a
        /*02de*/ 	.byte	0xff
	.zero		1


	//   ....[26]....
        /*02e0*/ 	.word	0x000024f0
        /*02e4*/ 	.word	0x00000000
        /*02e8*/ 	.word	0x00031828
        /*02ec*/ 	.short	0x010a
        /*02ee*/ 	.byte	0xff
	.zero		1


	//   ....[27]....
        /*02f0*/ 	.word	0x00002620
        /*02f4*/ 	.word	0x00000000
        /*02f8*/ 	.word	0x00031830
        /*02fc*/ 	.short	0x010a
        /*02fe*/ 	.byte	0xff
	.zero		1


	//   ....[28]....
        /*0300*/ 	.word	0x00002750
        /*0304*/ 	.word	0x00000000
        /*0308*/ 	.word	0x00031838
        /*030c*/ 	.short	0x010a
        /*030e*/ 	.byte	0xff
	.zero		1


	//   ....[29]....
        /*0310*/ 	.word	0x00002880
        /*0314*/ 	.word	0x00000000
        /*0318*/ 	.word	0x00031820
        /*031c*/ 	.short	0x010a
        /*031e*/ 	.byte	0xff
	.zero		1


	//   ....[30]....
        /*0320*/ 	.word	0x00002a90
        /*0324*/ 	.word	0x00000000
        /*0328*/ 	.word	0x00031828
        /*032c*/ 	.short	0x010a
        /*032e*/ 	.byte	0xff
	.zero		1


	//   ....[31]....
        /*0330*/ 	.word	0x00002bc0
        /*0334*/ 	.word	0x00000000
        /*0338*/ 	.word	0x00031830
        /*033c*/ 	.short	0x010a
        /*033e*/ 	.byte	0xff
	.zero		1


	//   ....[32]....
        /*0340*/ 	.word	0x00002cf0
        /*0344*/ 	.word	0x00000000
        /*0348*/ 	.word	0x00031838
        /*034c*/ 	.short	0x010a
        /*034e*/ 	.byte	0xff
	.zero		1


	//   ....[33]....
        /*0350*/ 	.word	0x00003190
        /*0354*/ 	.word	0x00000002
        /*0358*/ 	.word	0x00031860
        /*035c*/ 	.short	0x010a
        /*035e*/ 	.byte	0xff
	.zero		1


	//   ....[34]....
        /*0360*/ 	.word	0x00004950
        /*0364*/ 	.word	0x00000002
        /*0368*/ 	.word	0x00000000
        /*036c*/ 	.short	0x0101
        /*036e*/ 	.byte	0xff
	.zero		1


	//   ....[35]....
        /*0370*/ 	.word	0x00004cc0
        /*0374*/ 	.word	0x00000002
        /*0378*/ 	.word	0x00031800
        /*037c*/ 	.short	0x010a
        /*037e*/ 	.byte	0xff
	.zero		1


	//   ....[36]....
        /*0380*/ 	.word	0x00004d40
        /*0384*/ 	.word	0x00000000
        /*0388*/ 	.word	0x00031870
        /*038c*/ 	.short	0x010a
        /*038e*/ 	.byte	0xff
	.zero		1


	//   ....[37]....
        /*0390*/ 	.word	0x00004db0
        /*0394*/ 	.word	0x00000002
        /*0398*/ 	.word	0x00031840
        /*039c*/ 	.short	0x010a
        /*039e*/ 	.byte	0xff
	.zero		1


	//   ....[38]....
        /*03a0*/ 	.word	0x00004e20
        /*03a4*/ 	.word	0x00000000
        /*03a8*/ 	.word	0x00031840
        /*03ac*/ 	.short	0x010a
        /*03ae*/ 	.byte	0xff
	.zero		1


	//   ....[39]....
        /*03b0*/ 	.word	0x00004e90
        /*03b4*/ 	.word	0x00000000
        /*03b8*/ 	.word	0x00031820
        /*03bc*/ 	.short	0x010a
        /*03be*/ 	.byte	0xff
	.zero		1


	//   ....[40]....
        /*03c0*/ 	.word	0x00004f00
        /*03c4*/ 	.word	0x00000000
        /*03c8*/ 	.word	0x00031828
        /*03cc*/ 	.short	0x010a
        /*03ce*/ 	.byte	0xff
	.zero		1


	//   ....[41]....
        /*03d0*/ 	.word	0x00004f70
        /*03d4*/ 	.word	0x00000000
        /*03d8*/ 	.word	0x00031830
        /*03dc*/ 	.short	0x010a
        /*03de*/ 	.byte	0xff
	.zero		1


	//   ....[42]....
        /*03e0*/ 	.word	0x00004fe0
        /*03e4*/ 	.word	0x00000000
        /*03e8*/ 	.word	0x00031838
        /*03ec*/ 	.short	0x010a
        /*03ee*/ 	.byte	0xff
	.zero		1


	//   ....[43]....
        /*03f0*/ 	.word	0x00005050
        /*03f4*/ 	.word	0x00000000
        /*03f8*/ 	.word	0x00031820
        /*03fc*/ 	.short	0x010a
        /*03fe*/ 	.byte	0xff
	.zero		1


	//   ....[44]....
        /*0400*/ 	.word	0x000050c0
        /*0404*/ 	.word	0x00000000
        /*0408*/ 	.word	0x00031828
        /*040c*/ 	.short	0x010a
        /*040e*/ 	.byte	0xff
	.zero		1


	//   ....[45]....
        /*0410*/ 	.word	0x00005130
        /*0414*/ 	.word	0x00000000
        /*0418*/ 	.word	0x00031830
        /*041c*/ 	.short	0x010a
        /*041e*/ 	.byte	0xff
	.zero		1


	//   ....[46]....
        /*0420*/ 	.word	0x000051a0
        /*0424*/ 	.word	0x00000000
        /*0428*/ 	.word	0x00031838
        /*042c*/ 	.short	0x010a
        /*042e*/ 	.byte	0xff
	.zero		1


	//   ....[47]....
        /*0430*/ 	.word	0x00005210
        /*0434*/ 	.word	0x00000000
        /*0438*/ 	.word	0x00031820
        /*043c*/ 	.short	0x010a
        /*043e*/ 	.byte	0xff
	.zero		1


	//   ....[48]....
        /*0440*/ 	.word	0x00005280
        /*0444*/ 	.word	0x00000000
        /*0448*/ 	.word	0x00031828
        /*044c*/ 	.short	0x010a
        /*044e*/ 	.byte	0xff
	.zero		1


	//   ....[49]....
        /*0450*/ 	.word	0x000052f0
        /*0454*/ 	.word	0x00000000
        /*0458*/ 	.word	0x00031830
        /*045c*/ 	.short	0x010a
        /*045e*/ 	.byte	0xff
	.zero		1


	//   ....[50]....
        /*0460*/ 	.word	0x00005360
        /*0464*/ 	.word	0x00000000
        /*0468*/ 	.word	0x00031838
        /*046c*/ 	.short	0x010a
        /*046e*/ 	.byte	0xff
	.zero		1


	//   ....[51]....
        /*0470*/ 	.word	0x000053c0
        /*0474*/ 	.word	0x00000002
        /*0478*/ 	.word	0x00031860
        /*047c*/ 	.short	0x010a
        /*047e*/ 	.byte	0xff
	.zero		1


	//----- nvinfo : EIATTR_NUM_MBARRIERS
	.align		4
.L_57:
        /*0480*/ 	.byte	0x03, 0x38
        /*0482*/ 	.short	0x0010


	//----- nvinfo : EIATTR_EXIT_INSTR_OFFSETS
	.align		4
        /*0484*/ 	.byte	0x04, 0x1c
        /*0486*/ 	.short	(.L_59 - .L_58)


	//   ....[0]....
.L_58:
        /*0488*/ 	.word	0x00000830


	//   ....[1]....
        /*048c*/ 	.word	0x00000e10


	//   ....[2]....
        /*0490*/ 	.word	0x00000ef0


	//   ....[3]....
        /*0494*/ 	.word	0x000018d0


	//   ....[4]....
        /*0498*/ 	.word	0x00001940


	//   ....[5]....
        /*049c*/ 	.word	0x00002e40


	//   ....[6]....
        /*04a0*/ 	.word	0x00002ea0


	//   ....[7]....
        /*04a4*/ 	.word	0x00004ab0


	//   ....[8]....
        /*04a8*/ 	.word	0x00004ca0


	//----- nvinfo : EIATTR_MAX_THREADS
	.align		4
.L_59:
        /*04ac*/ 	.byte	0x04, 0x05
        /*04ae*/ 	.short	(.L_61 - .L_60)
.L_60:
        /*04b0*/ 	.word	0x00000100
        /*04b4*/ 	.word	0x00000001
        /*04b8*/ 	.word	0x00000001


	//----- nvinfo : EIATTR_CRS_STACK_SIZE
	.align		4
.L_61:
        /*04bc*/ 	.byte	0x04, 0x1e
        /*04be*/ 	.short	(.L_63 - .L_62)
.L_62:
        /*04c0*/ 	.word	0x00000000


	//----- nvinfo : EIATTR_CBANK_PARAM_SIZE
	.align		4
.L_63:
        /*04c4*/ 	.byte	0x03, 0x19
        /*04c6*/ 	.short	0x02c0


	//----- nvinfo : EIATTR_PARAM_CBANK
	.align		4
        /*04c8*/ 	.byte	0x04, 0x0a
        /*04ca*/ 	.short	(.L_65 - .L_64)
	.align		4
.L_64:
        /*04cc*/ 	.word	index@(.nv.constant0._ZN9deep_gemm24sm100_fp8_gemm_1d1d_implILN4cute4UMMA5MajorE0ELS3_0ELj0ELj24576ELj1536ELj128ELj224ELj128ELj1ELj128ELj128ELj64ELj4ELj128ELj128ELj1ELb0ELj138ELNS_8GemmTypeE0ELb0EN7cutlass10bfloat16_tENS_16EpilogueIdentityEEEvPijjj14CUtensorMap_stS9_S9_S9_S9_)
        /*04d0*/ 	.short	0x0380
        /*04d2*/ 	.short	0x02c0


	//----- nvinfo : EIATTR_SW_WAR
	.align		4
.L_65:
        /*04d4*/ 	.byte	0x04, 0x36
        /*04d6*/ 	.short	(.L_67 - .L_66)
.L_66:
        /*04d8*/ 	.word	0x00000008
.L_67:


//--------------------- .nv.compat                --------------------------
	.section	.nv.compat,"",@"SHT_CUDA_COMPAT_INFO"
	.align	4
        /*0000*/ 	.byte	0x02, 0x02, 0x02, 0x00, 0x02, 0x05, 0x05, 0x00, 0x02, 0x03, 0x01, 0x00, 0x02, 0x06, 0x01, 0x00


//--------------------- .nv.callgraph             --------------------------
	.section	.nv.callgraph,"",@"SHT_CUDA_CALLGRAPH"
	.align	4
	.sectionentsize	8
	.align		4
        /*0000*/ 	.word	0x00000000
	.align		4
        /*0004*/ 	.word	0xffffffff
	.align		4
        /*0008*/ 	.word	0x00000000
	.align		4
        /*000c*/ 	.word	0xfffffffe
	.align		4
        /*0010*/ 	.word	0x00000000
	.align		4
        /*0014*/ 	.word	0xfffffffd
	.align		4
        /*0018*/ 	.word	0x00000000
	.align		4
        /*001c*/ 	.word	0xfffffffc


//--------------------- .nv.constant4             --------------------------
	.section	.nv.constant4,"a",@progbits
	.align	8
	.align		8
.nv.constant4:
        /*0000*/ 	.dword	_ZN45_INTERNAL_305479a6_9_kernel_cu_9d2552ba_911584cuda3std3__45__cpo5beginE
	.align		8
        /*0008*/ 	.dword	_ZN45_INTERNAL_305479a6_9_kernel_cu_9d2552ba_911584cuda3std3__45__cpo3endE
	.align		8
        /*0010*/ 	.dword	_ZN45_INTERNAL_305479a6_9_kernel_cu_9d2552ba_911584cuda3std3__45__cpo6cbeginE
	.align		8
        /*0018*/ 	.dword	_ZN45_INTERNAL_305479a6_9_kernel_cu_9d2552ba_911584cuda3std3__45__cpo4cendE
	.align		8
        /*0020*/ 	.dword	_ZN45_INTERNAL_305479a6_9_kernel_cu_9d2552ba_911584cuda3std3__447_GLOBAL__N__305479a6_9_kernel_cu_9d2552ba_911586ignoreE
	.align		8
        /*0028*/ 	.dword	_ZN45_INTERNAL_305479a6_9_kernel_cu_9d2552ba_911584cuda3std3__419piecewise_constructE
	.align		8
        /*0030*/ 	.dword	_ZN45_INTERNAL_305479a6_9_kernel_cu_9d2552ba_911584cuda3std3__48in_placeE
	.align		8
        /*0038*/ 	.dword	_ZN45_INTERNAL_305479a6_9_kernel_cu_9d2552ba_911584cuda3std6ranges3__45__cpo4swapE
	.align		8
        /*0040*/ 	.dword	_ZN45_INTERNAL_305479a6_9_kernel_cu_9d2552ba_911584cuda3std6ranges3__45__cpo9iter_moveE
	.align		8
        /*0048*/ 	.dword	_ZN45_INTERNAL_305479a6_9_kernel_cu_9d2552ba_911584cute7productE
	.align		8
        /*0050*/ 	.dword	_ZN45_INTERNAL_305479a6_9_kernel_cu_9d2552ba_911584cute1_E


//--------------------- .text._ZN9deep_gemm24sm100_fp8_gemm_1d1d_implILN4cute4UMMA5MajorE0ELS3_0ELj0ELj24576ELj1536ELj128ELj224ELj128ELj1ELj128ELj128ELj64ELj4ELj128ELj128ELj1ELb0ELj138ELNS_8GemmTypeE0ELb0EN7cutlass10bfloat16_tENS_16EpilogueIdentityEEEvPijjj14CUtensorMap_stS9_S9_S9_S9_ --------------------------
	.section	.text._ZN9deep_gemm24sm100_fp8_gemm_1d1d_implILN4cute4UMMA5MajorE0ELS3_0ELj0ELj24576ELj1536ELj128ELj224ELj128ELj1ELj128ELj128ELj64ELj4ELj128ELj128ELj1ELb0ELj138ELNS_8GemmTypeE0ELb0EN7cutlass10bfloat16_tENS_16EpilogueIdentityEEEvPijjj14CUtensorMap_stS9_S9_S9_S9_,"ax",@progbits
	.align	128
        .global         _ZN9deep_gemm24sm100_fp8_gemm_1d1d_implILN4cute4UMMA5MajorE0ELS3_0ELj0ELj24576ELj1536ELj128ELj224ELj128ELj1ELj128ELj128ELj64ELj4ELj128ELj128ELj1ELb0ELj138ELNS_8GemmTypeE0ELb0EN7cutlass10bfloat16_tENS_16EpilogueIdentityEEEvPijjj14CUtensorMap_stS9_S9_S9_S9_
        .type           _ZN9deep_gemm24sm100_fp8_gemm_1d1d_implILN4cute4UMMA5MajorE0ELS3_0ELj0ELj24576ELj1536ELj128ELj224ELj128ELj1ELj128ELj128ELj64ELj4ELj128ELj128ELj1ELb0ELj138ELNS_8GemmTypeE0ELb0EN7cutlass10bfloat16_tENS_16EpilogueIdentityEEEvPijjj14CUtensorMap_stS9_S9_S9_S9_,@function
        .size           _ZN9deep_gemm24sm100_fp8_gemm_1d1d_implILN4cute4UMMA5MajorE0ELS3_0ELj0ELj24576ELj1536ELj128ELj224ELj128ELj1ELj128ELj128ELj64ELj4ELj128ELj128ELj1ELb0ELj138ELNS_8GemmTypeE0ELb0EN7cutlass10bfloat16_tENS_16EpilogueIdentityEEEvPijjj14CUtensorMap_stS9_S9_S9_S9_,(.L_x_104 - _ZN9deep_gemm24sm100_fp8_gemm_1d1d_implILN4cute4UMMA5MajorE0ELS3_0ELj0ELj24576ELj1536ELj128ELj224ELj128ELj1ELj128ELj128ELj64ELj4ELj128ELj128ELj1ELb0ELj138ELNS_8GemmTypeE0ELb0EN7cutlass10bfloat16_tENS_16EpilogueIdentityEEEvPijjj14CUtensorMap_stS9_S9_S9_S9_)
        .other          _ZN9deep_gemm24sm100_fp8_gemm_1d1d_implILN4cute4UMMA5MajorE0ELS3_0ELj0ELj24576ELj1536ELj128ELj224ELj128ELj1ELj128ELj128ELj64ELj4ELj128ELj128ELj1ELb0ELj138ELNS_8GemmTypeE0ELb0EN7cutlass10bfloat16_tENS_16EpilogueIdentityEEEvPijjj14CUtensorMap_stS9_S9_S9_S9_,@"STO_CUDA_ENTRY STV_DEFAULT"
_ZN9deep_gemm24sm100_fp8_gemm_1d1d_implILN4cute4UMMA5MajorE0ELS3_0ELj0ELj24576ELj1536ELj128ELj224ELj128ELj1ELj128ELj128ELj64ELj4ELj128ELj128ELj1ELb0ELj138ELNS_8GemmTypeE0ELb0EN7cutlass10bfloat16_tENS_16EpilogueIdentityEEEvPijjj14CUtensorMap_stS9_S9_S9_S9_:
.text._ZN9deep_gemm24sm100_fp8_gemm_1d1d_implILN4cute4UMMA5MajorE0ELS3_0ELj0ELj24576ELj1536ELj128ELj224ELj128ELj1ELj128ELj128ELj64ELj4ELj128ELj128ELj1ELb0ELj138ELNS_8GemmTypeE0ELb0EN7cutlass10bfloat16_tENS_16EpilogueIdentityEEEvPijjj14CUtensorMap_stS9_S9_S9_S9_:
[----:B------:R-:W1:Y:S01]  /*0000*/  LDC R1, c[0x0][0x37c] ;  /* 0x0000df00ff017b82 */ /* 0x000e620000000800 */
[----:B------:R-:W2:Y:S02]  /*0010*/  S2R R0, SR_TID.X ;  /* 0x0000000000007919 */ /* 0x000ea40000002100 */
[----:B--2---:R-:W-:-:S05]  /*0020*/  SHF.R.U32.HI R0, RZ, 0x5, R0 ;  /* 0x00000005ff007819 */ /* 0x004fca0000011600 */
[----:B------:R-:W2:Y:S02]  /*0030*/  SHFL.IDX PT, R3, R0, RZ, 0x1f ;  /* 0x00001fff00037589 */ /* 0x000ea400000e0000 */
[----:B--2---:R-:W-:-:S13]  /*0040*/  ISETP.NE.AND P0, PT, R3, 0x2, PT ;  /* 0x000000020300780c */ /* 0x004fda0003f05270 */
[----:B-1----:R-:W-:Y:S05]  /*0050*/  @!P0 BRA `(.L_x_0) ;  /* 0x0000000400008947 */ /* 0x002fea0003800000 */
[----:B------:R-:W-:-:S13]  /*0060*/  ISETP.NE.AND P0, PT, R3, 0x1, PT ;  /* 0x000000010300780c */ /* 0x000fda0003f05270 */
[----:B------:R-:W-:Y:S05]  /*0070*/  @!P0 BRA `(.L_x_1) ;  /* 0x0000000000608947 */ /* 0x000fea0003800000 */
[----:B------:R-:W-:-:S13]  /*0080*/  ISETP.NE.AND P0, PT, R3, RZ, PT ;  /* 0x000000ff0300720c */ /* 0x000fda0003f05270 */
[----:B------:R-:W-:Y:S05]  /*0090*/  @P0 BRA `(.L_x_2) ;  /* 0x0000000400a80947 */ /* 0x000fea0003800000 */
[----:B------:R-:W-:Y:S01]  /*00a0*/  ELECT P0, URZ, PT ;  /* 0x0000000000ff782f */ /* 0x000fe20003800000 */
[----:B------:R-:W-:-:S12]  /*00b0*/  BSSY.RECONVERGENT B0, `(.L_x_3) ;  /* 0x0000013000007945 */ /* 0x000fd80003800200 */
[----:B------:R-:W-:Y:S05]  /*00c0*/  @!P0 BRA `(.L_x_4) ;  /* 0x0000000000448947 */ /* 0x000fea0003800000 */
[----:B------:R-:W1:Y:S02]  /*00d0*/  LDCU.64 UR4, c[0x0][0x348] ;  /* 0x00006900ff0477ac */ /* 0x000e640008000a00 */
[----:B-1----:R-:W-:Y:S02]  /*00e0*/  UIADD3 UR12, UP4, UPT, UR4, 0x40, URZ ;  /* 0x00000040040c7890 */ /* 0x002fe4000ff9e0ff */
[----:B------:R-:W-:Y:S02]  /*00f0*/  UIADD3 UR10, UP3, UPT, UR4, 0xc0, URZ ;  /* 0x000000c0040a7890 */ /* 0x000fe4000ff7e0ff */
[----:B------:R-:W-:Y:S02]  /*0100*/  UIADD3 UR8, UP2, UPT, UR4, 0x140, URZ ;  /* 0x0000014004087890 */ /* 0x000fe4000ff5e0ff */
[----:B------:R-:W-:Y:S02]  /*0110*/  UIADD3 UR6, UP1, UPT, UR4, 0x1c0, URZ ;  /* 0x000001c004067890 */ /* 0x000fe4000ff3e0ff */
[----:B------:R-:W-:-:S02]  /*0120*/  UIADD3 UR4, UP0, UPT, UR4, 0x240, URZ ;  /* 0x0000024004047890 */ /* 0x000fc4000ff1e0ff */
[----:B------:R-:W-:Y:S02]  /*0130*/  UIADD3.X UR13, UPT, UPT, URZ, UR5, URZ, UP4, !UPT ;  /* 0x00000005ff0d7290 */ /* 0x000fe4000a7fe4ff */
[----:B------:R-:W-:Y:S02]  /*0140*/  UIADD3.X UR11, UPT, UPT, URZ, UR5, URZ, UP3, !UPT ;  /* 0x00000005ff0b7290 */ /* 0x000fe40009ffe4ff */
[----:B------:R-:W-:Y:S02]  /*0150*/  UIADD3.X UR9, UPT, UPT, URZ, UR5, URZ, UP2, !UPT ;  /* 0x00000005ff097290 */ /* 0x000fe400097fe4ff */
[----:B------:R-:W-:Y:S02]  /*0160*/  UIADD3.X UR7, UPT, UPT, URZ, UR5, URZ, UP1, !UPT ;  /* 0x00000005ff077290 */ /* 0x000fe40008ffe4ff */
[----:B------:R-:W-:Y:S01]  /*0170*/  UIADD3.X UR5, UPT, UPT, URZ, UR5, URZ, UP0, !UPT ;  /* 0x00000005ff057290 */ /* 0x000fe200087fe4ff */
[----:B------:R1:W-:Y:S02]  /*0180*/  UTMACCTL.PF [UR12] ;  /* 0x000000000c0079b9 */ /* 0x0003e40008040000 */
[----:B------:R1:W-:Y:S02]  /*0190*/  UTMACCTL.PF [UR10] ;  /* 0x000000000a0079b9 */ /* 0x0003e40008040000 */
[----:B------:R1:W-:Y:S02]  /*01a0*/  UTMACCTL.PF [UR8] ;  /* 0x00000000080079b9 */ /* 0x0003e40008040000 */
[----:B------:R1:W-:Y:S02]  /*01b0*/  UTMACCTL.PF [UR6] ;  /* 0x00000000060079b9 */ /* 0x0003e40008040000 */
[----:B------:R1:W-:Y:S02]  /*01c0*/  UTMACCTL.PF [UR4] ;  /* 0x00000000040079b9 */ /* 0x0003e40008040000 */
[----:B-1----:R-:W-:Y:S01]  /*01d0*/  NOP ;  /* 0x0000000000007918 */ /* 0x002fe20000000000 */
.L_x_4:
[----:B------:R-:W-:Y:S05]  /*01e0*/  BSYNC.RECONVERGENT B0 ;  /* 0x0000000000007941 */ /* 0x000fea0003800200 */
.L_x_3:
[----:B------:R-:W-:Y:S05]  /*01f0*/  BRA `(.L_x_2) ;  /* 0x0000000400507947 */ /* 0x000fea0003800000 */
.L_x_1:
[----:B------:R-:W-:Y:S01]  /*0200*/  ELECT P0, URZ, PT ;  /* 0x0000000000ff782f */ /* 0x000fe20003800000 */
[----:B------:R-:W-:-:S12]  /*0210*/  BSSY.RECONVERGENT B0, `(.L_x_5) ;  /* 0x0000023000007945 */ /* 0x000fd80003800200 */
[----:B------:R-:W-:Y:S05]  /*0220*/  @!P0 BRA `(.L_x_6) ;  /* 0x0000000000848947 */ /* 0x000fea0003800000 */
[----:B------:R-:W1:Y:S01]  /*0230*/  S2UR UR5, SR_CgaCtaId ;  /* 0x00000000000579c3 */ /* 0x000e620000008800 */
[----:B------:R-:W-:Y:S01]  /*0240*/  UMOV UR7, 0x400 ;  /* 0x0000040000077882 */ /* 0x000fe20000000000 */
[----:B------:R-:W-:Y:S01]  /*0250*/  UMOV UR6, 0x1 ;  /* 0x0000000100067882 */ /* 0x000fe20000000000 */
[----:B------:R-:W-:Y:S02]  /*0260*/  UMOV UR4, 0x20 ;  /* 0x0000002000047882 */ /* 0x000fe40000000000 */
[----:B------:R-:W-:-:S04]  /*0270*/  UIADD3 UR8, UPT, UPT, -UR4, 0x100000, URZ ;  /* 0x0010000004087890 */ /* 0x000fc8000fffe1ff */
[----:B------:R-:W-:Y:S02]  /*0280*/  USHF.L.U32 UR9, UR8, 0xb, URZ ;  /* 0x0000000b08097899 */ /* 0x000fe400080006ff */
[----:B------:R-:W-:Y:S01]  /*0290*/  USHF.L.U32 UR8, UR8, 0x1, URZ ;  /* 0x0000000108087899 */ /* 0x000fe200080006ff */
[----:B------:R-:W-:Y:S02]  /*02a0*/  UMOV UR4, 0x80 ;  /* 0x0000008000047882 */ /* 0x000fe40000000000 */
[----:B------:R-:W-:-:S04]  /*02b0*/  UIADD3 UR10, UPT, UPT, -UR4, 0x100000, URZ ;  /* 0x00100000040a7890 */ /* 0x000fc8000fffe1ff */
[----:B------:R-:W-:Y:S02]  /*02c0*/  USHF.L.U32 UR11, UR10, 0xb, URZ ;  /* 0x0000000b0a0b7899 */ /* 0x000fe400080006ff */
[----:B------:R-:W-:Y:S02]  /*02d0*/  USHF.L.U32 UR10, UR10, 0x1, URZ ;  /* 0x000000010a0a7899 */ /* 0x000fe400080006ff */
[----:B-1----:R-:W-:Y:S02]  /*02e0*/  ULEA UR5, UR5, UR7, 0x18 ;  /* 0x0000000705057291 */ /* 0x002fe4000f8ec0ff */
[----:B------:R-:W-:-:S04]  /*02f0*/  UIADD3 UR6, UPT, UPT, -UR6, 0x100000, URZ ;  /* 0x0010000006067890 */ /* 0x000fc8000fffe1ff */
[----:B------:R-:W-:Y:S02]  /*0300*/  USHF.L.U32 UR7, UR6, 0xb, URZ ;  /* 0x0000000b06077899 */ /* 0x000fe400080006ff */
[----:B------:R-:W-:Y:S01]  /*0310*/  USHF.L.U32 UR6, UR6, 0x1, URZ ;  /* 0x0000000106067899 */ /* 0x000fe200080006ff */
[----:B------:R-:W1:Y:S11]  /*0320*/  FENCE.VIEW.ASYNC.S ;  /* 0x00000000000073c6 */ /* 0x000e760000000000 */
[----:B-1----:R1:W2:Y:S01]  /*0330*/  SYNCS.EXCH.64 URZ, [UR5+0x31800], UR6 ;  /* 0x0318000605ff75b2 */ /* 0x0022a20008000100 */
[----:B------:R1:W3:Y:S01]  /*0340*/  SYNCS.EXCH.64 URZ, [UR5+0x31820], UR6 ;  /* 0x0318200605ff75b2 */ /* 0x0002e20008000100 */
[----:B------:R1:W4:Y:S01]  /*0350*/  SYNCS.EXCH.64 URZ, [UR5+0x31840], UR8 ;  /* 0x0318400805ff75b2 */ /* 0x0003220008000100 */
[----:B------:R1:W5:Y:S01]  /*0360*/  SYNCS.EXCH.64 URZ, [UR5+0x31808], UR6 ;  /* 0x0318080605ff75b2 */ /* 0x0003620008000100 */
[----:B------:R1:W1:Y:S01]  /*0370*/  SYNCS.EXCH.64 URZ, [UR5+0x31828], UR6 ;  /* 0x0318280605ff75b2 */ /* 0x0002620008000100 */
        /* <DEDUP_REMOVED lines=11> */
[----:B------:R-:W-:Y:S01]  /*0430*/  NOP ;  /* 0x0000000000007918 */ /* 0x000fe20000000000 */
.L_x_6:
[----:B-1----:R-:W-:Y:S05]  /*0440*/  BSYNC.RECONVERGENT B0 ;  /* 0x0000000000007941 */ /* 0x002fea0003800200 */
.L_x_5:
[----:B------:R-:W-:Y:S05]  /*0450*/  BRA `(.L_x_2) ;  /* 0x0000000000b87947 */ /* 0x000fea0003800000 */
.L_x_0:
[----:B------:R-:W1:Y:S01]  /*0460*/  S2UR UR6, SR_CgaCtaId ;  /* 0x00000000000679c3 */ /* 0x000e620000008800 */
[----:B------:R-:W-:Y:S01]  /*0470*/  NOP ;  /* 0x0000000000007918 */ /* 0x000fe20000000000 */
[----:B------:R-:W-:Y:S01]  /*0480*/  UMOV UR4, 0x40 ;  /* 0x0000004000047882 */ /* 0x000fe20000000000 */
[----:B------:R-:W-:Y:S01]  /*0490*/  UMOV UR5, 0x400 ;  /* 0x0000040000057882 */ /* 0x000fe20000000000 */
[----:B-1----:R-:W-:Y:S02]  /*04a0*/  ULEA UR4, UR6, UR4, 0x18 ;  /* 0x0000000406047291 */ /* 0x002fe4000f8ec0ff */
[----:B------:R-:W-:-:S07]  /*04b0*/  ULEA UR5, UR6, UR5, 0x18 ;  /* 0x0000000506057291 */ /* 0x000fce000f8ec0ff */
[----:B------:R-:W1:Y:S02]  /*04c0*/  LDS.U8 R0, [UR4] ;  /* 0x00000004ff007984 */ /* 0x000e640008000000 */
[----:B-1----:R-:W-:-:S13]  /*04d0*/  ISETP.NE.AND P0, PT, R0, RZ, PT ;  /* 0x000000ff0000720c */ /* 0x002fda0003f05270 */
[----:B------:R-:W-:Y:S05]  /*04e0*/  @P0 BRA `(.L_x_7) ;  /* 0x00000000007c0947 */ /* 0x000fea0003800000 */
[----:B------:R-:W-:-:S13]  /*04f0*/  ELECT P0, URZ, PT ;  /* 0x0000000000ff782f */ /* 0x000fda0003800000 */
[----:B------:R-:W-:Y:S05]  /*0500*/  @!P0 BRA `(.L_x_8) ;  /* 0x0000000000848947 */ /* 0x000fea0003800000 */
[----:B------:R-:W-:Y:S01]  /*0510*/  UMOV UR4, 0x10 ;  /* 0x0000001000047882 */ /* 0x000fe20000000000 */
[----:B------:R-:W-:-:S04]  /*0520*/  IMAD.MOV.U32 R2, RZ, RZ, 0xffff ;  /* 0x0000ffffff027424 */ /* 0x000fc800078e00ff */
[----:B------:R-:W-:Y:S04]  /*0530*/  DEPBAR.LE SB1, 0x36 ;  /* 0x00009d800000791a */ /* 0x000fe80000000000 */
[----:B------:R-:W1:Y:S02]  /*0540*/  UTCATOMSWS.FIND_AND_SET.ALIGN UP0, UR4, UR4 ;  /* 0x00000004000475e3 */ /* 0x000e640008000800 */
[----:B-1----:R-:W-:Y:S01]  /*0550*/  PLOP3.LUT P0, PT, PT, PT, UP0, 0x80, 0x8 ;  /* 0x000000000008781c */ /* 0x002fe20003f0f008 */
[----:B------:R-:W-:-:S03]  /*0560*/  IMAD.U32 R7, RZ, RZ, UR4 ;  /* 0x00000004ff077e24 */ /* 0x000fc6000f8e00ff */
[----:B------:R-:W-:-:S04]  /*0570*/  SEL R0, RZ, 0xffffffff, !P0 ;  /* 0xffffffffff007807 */ /* 0x000fc80004000000 */
[----:B------:R-:W-:Y:S01]  /*0580*/  ISETP.NE.AND P0, PT, R0, RZ, PT ;  /* 0x000000ff0000720c */ /* 0x000fe20003f05270 */
[----:B------:R-:W-:-:S12]  /*0590*/  IMAD.MOV.U32 R0, RZ, RZ, 0x1 ;  /* 0x00000001ff007424 */ /* 0x000fd800078e00ff */
[----:B------:R-:W-:Y:S05]  /*05a0*/  @P0 BRA `(.L_x_9) ;  /* 0x0000000000240947 */ /* 0x000fea0003800000 */
.L_x_10:
[----:B------:R-:W-:Y:S05]  /*05b0*/  NANOSLEEP 0x64 ;  /* 0x000000640000795d */ /* 0x000fea0003800000 */
[----:B------:R-:W-:-:S05]  /*05c0*/  UMOV UR4, 0x10 ;  /* 0x0000001000047882 */ /* 0x000fca0000000000 */
[----:B------:R-:W-:Y:S04]  /*05d0*/  DEPBAR.LE SB1, 0x36 ;  /* 0x00009d800000791a */ /* 0x000fe80000000000 */
[----:B------:R-:W1:Y:S02]  /*05e0*/  UTCATOMSWS.FIND_AND_SET.ALIGN UP0, UR4, UR4 ;  /* 0x00000004000475e3 */ /* 0x000e640008000800 */
[----:B-1----:R-:W-:Y:S01]  /*05f0*/  PLOP3.LUT P0, PT, PT, PT, UP0, 0x80, 0x8 ;  /* 0x000000000008781c */ /* 0x002fe20003f0f008 */
[----:B------:R-:W-:-:S03]  /*0600*/  IMAD.U32 R7, RZ, RZ, UR4 ;  /* 0x00000004ff077e24 */ /* 0x000fc6000f8e00ff */
[----:B------:R-:W-:-:S04]  /*0610*/  SEL R4, RZ, 0xffffffff, !P0 ;  /* 0xffffffffff047807 */ /* 0x000fc80004000000 */
[----:B------:R-:W-:-:S13]  /*0620*/  ISETP.NE.AND P0, PT, R4, RZ, PT ;  /* 0x000000ff0400720c */ /* 0x000fda0003f05270 */
[----:B------:R-:W-:Y:S05]  /*0630*/  @!P0 BRA `(.L_x_10) ;  /* 0xfffffffc00dc8947 */ /* 0x000fea000383ffff */
.L_x_9:
[C---:B------:R-:W-:Y:S01]  /*0640*/  VIADD R5, R7.reuse, 0x10 ;  /* 0x0000001007057836 */ /* 0x040fe20000000000 */
[----:B------:R-:W-:Y:S01]  /*0650*/  UMOV UR4, 0x50 ;  /* 0x0000005000047882 */ /* 0x000fe20000000000 */
[----:B------:R-:W-:Y:S01]  /*0660*/  SHF.L.U32 R2, R2, R7, RZ ;  /* 0x0000000702027219 */ /* 0x000fe200000006ff */
[----:B------:R-:W-:Y:S01]  /*0670*/  ULEA UR4, UR6, UR4, 0x18 ;  /* 0x0000000406047291 */ /* 0x000fe2000f8ec0ff */
[----:B------:R-:W-:Y:S01]  /*0680*/  IMAD.SHL.U32 R7, R7, 0x20, RZ ;  /* 0x0000002007077824 */ /* 0x000fe200078e00ff */
[----:B------:R-:W-:-:S04]  /*0690*/  SHF.L.U32 R5, R0, R5, RZ ;  /* 0x0000000500057219 */ /* 0x000fc800000006ff */
[----:B------:R-:W-:-:S05]  /*06a0*/  LOP3.LUT R2, R5, R2, RZ, 0xfc, !PT ;  /* 0x0000000205027212 */ /* 0x000fca00078efcff */
[----:B------:R1:W-:Y:S04]  /*06b0*/  ATOMS.OR RZ, [UR4], R2 ;  /* 0x00000002ffff798c */ /* 0x0003e8000b000004 */
[----:B------:R1:W-:Y:S01]  /*06c0*/  STS [UR5+0x31880], R7 ;  /* 0x03188007ff007988 */ /* 0x0003e20008000805 */
[----:B------:R-:W-:Y:S05]  /*06d0*/  BRA `(.L_x_8) ;  /* 0x0000000000107947 */ /* 0x000fea0003800000 */
.L_x_7:
[----:B------:R-:W-:Y:S02]  /*06e0*/  MOV R0, 0xffffffff ;  /* 0xffffffff00007802 */ /* 0x000fe40000000f00 */
[----:B------:R-:W-:-:S03]  /*06f0*/  MOV R4, 0x720 ;  /* 0x0000072000047802 */ /* 0x000fc60000000f00 */
[----:B------:R1:W-:Y:S04]  /*0700*/  STS [UR5+0x31880], R0 ;  /* 0x03188000ff007988 */ /* 0x0003e80008000805 */
[----:B-1----:R-:W-:Y:S05]  /*0710*/  CALL.REL.NOINC `($__internal_1_$__cuda_sm10x_tcgen05_guardrail_trap_phase_invalid_during_alloc) ;  /* 0x0000004c00487944 */ /* 0x002fea0003c00000 */
.L_x_8:
[----:B------:R-:W-:Y:S05]  /*0720*/  WARPSYNC.ALL ;  /* 0x0000000000007948 */ /* 0x000fea0003800000 */
[----:B------:R-:W-:Y:S01]  /*0730*/  NOP ;  /* 0x0000000000007918 */ /* 0x000fe20000000000 */
.L_x_2:
[----:B------:R-:W1:Y:S01]  /*0740*/  LDC R0, c[0x0][0x388] ;  /* 0x0000e200ff007b82 */ /* 0x000e620000000800 */
[----:B------:R-:W5:Y:S07]  /*0750*/  S2R R21, SR_LANEID ;  /* 0x0000000000157919 */ /* 0x000f6e0000000000 */
[----:B--2345:R-:W-:Y:S01]  /*0760*/  BAR.SYNC.DEFER_BLOCKING 0x0 ;  /* 0x0000000000007b1d */ /* 0x03cfe20000010000 */
[----:B------:R-:W-:Y:S02]  /*0770*/  ISETP.NE.AND P0, PT, R3, RZ, PT ;  /* 0x000000ff0300720c */ /* 0x000fe40003f05270 */
[----:B-1----:R-:W-:-:S04]  /*0780*/  IADD3 R0, PT, PT, R0, 0x7f, RZ ;  /* 0x0000007f00007810 */ /* 0x002fc80007ffe0ff */
[----:B------:R-:W-:-:S05]  /*0790*/  SHF.R.U32.HI R31, RZ, 0x7, R0 ;  /* 0x00000007ff1f7819 */ /* 0x000fca0000011600 */
[----:B------:R-:W-:Y:S02]  /*07a0*/  IMAD R22, R31, 0x6e, RZ ;  /* 0x0000006e1f167824 */ /* 0x000fe400078e02ff */
[----:B------:R-:W-:Y:S05]  /*07b0*/  @!P0 BRA `(.L_x_11) ;  /* 0x0000001000508947 */ /* 0x000fea0003800000 */
[----:B------:R-:W-:Y:S01]  /*07c0*/  ISETP.NE.AND P0, PT, R3, 0x1, PT ;  /* 0x000000010300780c */ /* 0x000fe20003f05270 */
[----:B------:R-:W1:-:S12]  /*07d0*/  S2UR UR5, SR_CgaCtaId ;  /* 0x00000000000579c3 */ /* 0x000e580000008800 */
[----:B------:R-:W-:Y:S05]  /*07e0*/  @!P0 BRA `(.L_x_12) ;  /* 0x0000000400948947 */ /* 0x000fea0003800000 */
[----:B------:R-:W-:-:S13]  /*07f0*/  ISETP.NE.AND P0, PT, R3, 0x2, PT ;  /* 0x000000020300780c */ /* 0x000fda0003f05270 */
[----:B------:R-:W-:Y:S05]  /*0800*/  @P0 BRA `(.L_x_13) ;  /* 0x00000024009c0947 */ /* 0x000fea0003800000 */
[----:B------:R-:W2:Y:S02]  /*0810*/  S2UR UR4, SR_CTAID.X ;  /* 0x00000000000479c3 */ /* 0x000ea40000002500 */
[----:B--2---:R-:W-:-:S13]  /*0820*/  ISETP.LE.U32.AND P0, PT, R22, UR4, PT ;  /* 0x0000000416007c0c */ /* 0x004fda000bf03070 */
[----:B-1----:R-:W-:Y:S05]  /*0830*/  @P0 EXIT ;  /* 0x000000000000094d */ /* 0x002fea0003800000 */
[--C-:B------:R-:W-:Y:S01]  /*0840*/  SHF.R.U32.HI R20, RZ, 0x3, R21.reuse ;  /* 0x00000003ff147819 */ /* 0x100fe20000011615 */
[----:B------:R-:W-:Y:S01]  /*0850*/  ULOP3.LUT UR4, URZ, UR4, URZ, 0x33, !UPT ;  /* 0x00000004ff047292 */ /* 0x000fe2000f8e33ff */
[----:B------:R-:W-:Y:S02]  /*0860*/  HFMA2 R15, -RZ, RZ, 0, 0 ;  /* 0x00000000ff0f7431 */ /* 0x000fe400000001ff */
[----:B------:R-:W-:Y:S01]  /*0870*/  IMAD.MOV.U32 R16, RZ, RZ, RZ ;  /* 0x000000ffff107224 */ /* 0x000fe200078e00ff */
[C---:B------:R-:W-:Y:S01]  /*0880*/  LOP3.LUT R6, R20.reuse, 0x1, RZ, 0x3c, !PT ;  /* 0x0000000114067812 */ /* 0x040fe200078e3cff */
[C---:B------:R-:W-:Y:S01]  /*0890*/  IMAD.SHL.U32 R0, R20.reuse, 0x20, RZ ;  /* 0x0000002014007824 */ /* 0x040fe200078e00ff */
[----:B------:R-:W-:Y:S01]  /*08a0*/  LOP3.LUT R18, R20, 0x2, RZ, 0x3c, !PT ;  /* 0x0000000214127812 */ /* 0x000fe200078e3cff */
[----:B------:R-:W-:Y:S01]  /*08b0*/  VIADD R25, R22, UR4 ;  /* 0x0000000416197c36 */ /* 0x000fe20008000000 */
[----:B------:R-:W-:Y:S01]  /*08c0*/  LOP3.LUT R4, R20, 0x3, RZ, 0x3c, !PT ;  /* 0x0000000314047812 */ /* 0x000fe200078e3cff */
[----:B------:R-:W-:Y:S01]  /*08d0*/  IMAD R20, R21, 0x4, R20 ;  /* 0x0000000415147824 */ /* 0x000fe200078e0214 */
[C---:B------:R-:W-:Y:S01]  /*08e0*/  LOP3.LUT R2, R0.reuse, 0x20, RZ, 0x3c, !PT ;  /* 0x0000002000027812 */ /* 0x040fe200078e3cff */
[----:B------:R-:W-:Y:S01]  /*08f0*/  IMAD.HI.U32 R25, R25, 0x76b981db, RZ ;  /* 0x76b981db19197827 */ /* 0x000fe200078e00ff */
[C---:B------:R-:W-:Y:S01]  /*0900*/  LOP3.LUT R22, R0.reuse, 0x40, RZ, 0x3c, !PT ;  /* 0x0000004000167812 */ /* 0x040fe200078e3cff */
[----:B------:R-:W-:Y:S01]  /*0910*/  UMOV UR5, URZ ;  /* 0x000000ff00057c82 */ /* 0x000fe20008000000 */
[CC--:B------:R-:W-:Y:S01]  /*0920*/  IADD3 R24, PT, PT, R0.reuse, R21.reuse, RZ ;  /* 0x0000001500187210 */ /* 0x0c0fe20007ffe0ff */
[C---:B------:R-:W-:Y:S01]  /*0930*/  IMAD R19, R21.reuse, 0x4, R6 ;  /* 0x0000000415137824 */ /* 0x040fe200078e0206 */
[----:B------:R-:W-:Y:S01]  /*0940*/  LOP3.LUT R0, R0, 0x60, RZ, 0x3c, !PT ;  /* 0x0000006000007812 */ /* 0x000fe200078e3cff */
[C---:B------:R-:W-:Y:S01]  /*0950*/  IMAD R18, R21.reuse, 0x4, R18 ;  /* 0x0000000415127824 */ /* 0x040fe200078e0212 */
[----:B------:R-:W-:Y:S01]  /*0960*/  LEA R17, R21, R4, 0x2 ;  /* 0x0000000415117211 */ /* 0x000fe200078e10ff */
[----:B------:R-:W-:Y:S01]  /*0970*/  IMAD.IADD R23, R2, 0x1, R21 ;  /* 0x0000000102177824 */ /* 0x000fe200078e0215 */
[----:B------:R-:W-:Y:S01]  /*0980*/  SHF.R.U32.HI R25, RZ, 0x6, R25 ;  /* 0x00000006ff197819 */ /* 0x000fe20000011619 */
[----:B------:R-:W-:Y:S01]  /*0990*/  IMAD.IADD R22, R22, 0x1, R21 ;  /* 0x0000000116167824 */ /* 0x000fe200078e0215 */
[----:B------:R-:W-:-:S07]  /*09a0*/  IADD3 R21, PT, PT, R0, R21, RZ ;  /* 0x0000001500157210 */ /* 0x000fce0007ffe0ff */
.L_x_17:
[----:B-1----:R-:W1:Y:S01]  /*09b0*/  S2R R0, SR_CgaCtaId ;  /* 0x0000000000007919 */ /* 0x002e620000008800 */
[----:B------:R-:W-:Y:S01]  /*09c0*/  MOV R3, 0x400 ;  /* 0x0000040000037802 */ /* 0x000fe20000000f00 */
[----:B------:R-:W-:-:S03]  /*09d0*/  UMOV UR4, URZ ;  /* 0x000000ff00047c82 */ /* 0x000fc60008000000 */
[----:B-1----:R-:W-:-:S07]  /*09e0*/  LEA R0, R0, R3, 0x18 ;  /* 0x0000000300007211 */ /* 0x002fce00078ec0ff */
.L_x_16:
[----:B-1----:R-:W-:Y:S01]  /*09f0*/  LEA R2, R15, R0, 0x3 ;  /* 0x000000000f027211 */ /* 0x002fe200078e18ff */
[----:B------:R-:W-:Y:S01]  /*0a00*/  ULOP3.LUT UP0, URZ, UR4, 0x3, URZ, 0xc0, !UPT ;  /* 0x0000000304ff7892 */ /* 0x000fe2000f80c0ff */
[----:B------:R-:W-:-:S04]  /*0a10*/  SHF.L.U32 R5, R16, 0x1f, RZ ;  /* 0x0000001f10057819 */ /* 0x000fc800000006ff */
[----:B------:R-:W1:Y:S02]  /*0a20*/  SYNCS.PHASECHK.TRANS64.TRYWAIT P0, [R2+URZ+0x31800], R5 ;  /* 0x03180005020075a7 */ /* 0x000e6400080011ff */
[----:B-1----:R-:W-:Y:S05]  /*0a30*/  @!P0 BRA `(.L_x_14) ;  /* 0x00000040009c8947 */ /* 0x002fea0003800000 */
.L_x_67:
[----:B------:R-:W-:Y:S05]  /*0a40*/  BRA.U UP0, `(.L_x_15) ;  /* 0x0000000100bc7547 */ /* 0x000fea000b800000 */
[C-C-:B------:R-:W-:Y:S02]  /*0a50*/  IMAD R26, R15.reuse, 0x200, R0.reuse ;  /* 0x000002000f1a7824 */ /* 0x140fe400078e0200 */
[----:B------:R-:W-:Y:S02]  /*0a60*/  IMAD R3, R15, 0x400, R0 ;  /* 0x000004000f037824 */ /* 0x000fe400078e0200 */
[--C-:B------:R-:W-:Y:S01]  /*0a70*/  IMAD R9, R24, 0x4, R26.reuse ;  /* 0x0000000418097824 */ /* 0x100fe200078e021a */
[-C--:B------:R-:W-:Y:S01]  /*0a80*/  LEA R8, R23, R26.reuse, 0x2 ;  /* 0x0000001a17087211 */ /* 0x080fe200078e10ff */
[--C-:B------:R-:W-:Y:S01]  /*0a90*/  IMAD R29, R22, 0x4, R26.reuse ;  /* 0x00000004161d7824 */ /* 0x100fe200078e021a */
[-C--:B------:R-:W-:Y:S01]  /*0aa0*/  LEA R27, R21, R26.reuse, 0x2 ;  /* 0x0000001a151b7211 */ /* 0x080fe200078e10ff */
[--C-:B-1----:R-:W-:Y:S01]  /*0ab0*/  IMAD R5, R19, 0x4, R26.reuse ;  /* 0x0000000413057824 */ /* 0x102fe200078e021a */
[-C--:B------:R-:W-:Y:S01]  /*0ac0*/  LEA R6, R20, R26.reuse, 0x2 ;  /* 0x0000001a14067211 */ /* 0x080fe200078e10ff */
[----:B------:R-:W1:Y:S01]  /*0ad0*/  LDS R9, [R9+0x30000] ;  /* 0x0300000009097984 */ /* 0x000e620000000800 */
[----:B------:R-:W-:Y:S01]  /*0ae0*/  LEA R4, R18, R26, 0x2 ;  /* 0x0000001a12047211 */ /* 0x000fe200078e10ff */
[----:B------:R-:W-:Y:S01]  /*0af0*/  IMAD R26, R17, 0x4, R26 ;  /* 0x00000004111a7824 */ /* 0x000fe200078e021a */
[-C--:B------:R-:W-:Y:S01]  /*0b00*/  LEA R14, R24, R3.reuse, 0x2 ;  /* 0x00000003180e7211 */ /* 0x080fe200078e10ff */
[----:B------:R-:W2:Y:S01]  /*0b10*/  LDS R8, [R8+0x30000] ;  /* 0x0300000008087984 */ /* 0x000ea20000000800 */
[--C-:B------:R-:W-:Y:S01]  /*0b20*/  IMAD R11, R23, 0x4, R3.reuse ;  /* 0x00000004170b7824 */ /* 0x100fe200078e0203 */
[----:B------:R-:W-:Y:S01]  /*0b30*/  LEA R10, R22, R3, 0x2 ;  /* 0x00000003160a7211 */ /* 0x000fe200078e10ff */
[----:B------:R-:W-:Y:S01]  /*0b40*/  IMAD R7, R21, 0x4, R3 ;  /* 0x0000000415077824 */ /* 0x000fe200078e0203 */
[----:B------:R-:W3:Y:S04]  /*0b50*/  LDS R29, [R29+0x30000] ;  /* 0x030000001d1d7984 */ /* 0x000ee80000000800 */
[----:B------:R-:W4:Y:S01]  /*0b60*/  LDS R27, [R27+0x30000] ;  /* 0x030000001b1b7984 */ /* 0x000f220000000800 */
[----:B------:R-:W-:-:S03]  /*0b70*/  NOP ;  /* 0x0000000000007918 */ /* 0x000fc60000000000 */
[----:B-1----:R1:W-:Y:S04]  /*0b80*/  STS [R6+0x30000], R9 ;  /* 0x0300000906007388 */ /* 0x0023e80000000800 */
[----:B--2---:R2:W-:Y:S04]  /*0b90*/  STS [R5+0x30000], R8 ;  /* 0x0300000805007388 */ /* 0x0045e80000000800 */
[----:B---3--:R3:W-:Y:S04]  /*0ba0*/  STS [R4+0x30000], R29 ;  /* 0x0300001d04007388 */ /* 0x0087e80000000800 */
[----:B----4-:R-:W-:Y:S04]  /*0bb0*/  STS [R26+0x30000], R27 ;  /* 0x0300001b1a007388 */ /* 0x010fe80000000800 */
[----:B------:R-:W4:Y:S04]  /*0bc0*/  LDS R13, [R14+0x30800] ;  /* 0x030800000e0d7984 */ /* 0x000f280000000800 */
[----:B------:R-:W5:Y:S04]  /*0bd0*/  LDS R12, [R11+0x30800] ;  /* 0x030800000b0c7984 */ /* 0x000f680000000800 */
[----:B------:R-:W5:Y:S01]  /*0be0*/  LDS R9, [R10+0x30800] ;  /* 0x030800000a097984 */ /* 0x000f620000000800 */
[----:B-1----:R-:W-:-:S03]  /*0bf0*/  LEA R6, R20, R3, 0x2 ;  /* 0x0000000314067211 */ /* 0x002fc600078e10ff */
[----:B------:R-:W1:Y:S01]  /*0c00*/  LDS R8, [R7+0x30800] ;  /* 0x0308000007087984 */ /* 0x000e620000000800 */
[----:B--2---:R-:W-:Y:S01]  /*0c10*/  IMAD R5, R19, 0x4, R3 ;  /* 0x0000000413057824 */ /* 0x004fe200078e0203 */
[----:B------:R-:W-:Y:S01]  /*0c20*/  NOP ;  /* 0x0000000000007918 */ /* 0x000fe20000000000 */
[-C--:B---3--:R-:W-:Y:S02]  /*0c30*/  LEA R4, R18, R3.reuse, 0x2 ;  /* 0x0000000312047211 */ /* 0x088fe400078e10ff */
[----:B------:R-:W-:Y:S01]  /*0c40*/  LEA R3, R17, R3, 0x2 ;  /* 0x0000000311037211 */ /* 0x000fe200078e10ff */
[----:B----4-:R-:W-:Y:S04]  /*0c50*/  STS [R6+0x30800], R13 ;  /* 0x0308000d06007388 */ /* 0x010fe80000000800 */
[----:B-----5:R-:W-:Y:S04]  /*0c60*/  STS [R5+0x30800], R12 ;  /* 0x0308000c05007388 */ /* 0x020fe80000000800 */
[----:B------:R-:W-:Y:S04]  /*0c70*/  STS [R4+0x30800], R9 ;  /* 0x0308000904007388 */ /* 0x000fe80000000800 */
[----:B-1----:R-:W-:Y:S04]  /*0c80*/  STS [R3+0x30800], R8 ;  /* 0x0308000803007388 */ /* 0x002fe80000000800 */
[----:B------:R-:W1:Y:S04]  /*0c90*/  LDS R27, [R14+0x30a00] ;  /* 0x030a00000e1b7984 */ /* 0x000e680000000800 */
[----:B------:R-:W2:Y:S04]  /*0ca0*/  LDS R26, [R11+0x30a00] ;  /* 0x030a00000b1a7984 */ /* 0x000ea80000000800 */
[----:B------:R-:W3:Y:S04]  /*0cb0*/  LDS R29, [R10+0x30a00] ;  /* 0x030a00000a1d7984 */ /* 0x000ee80000000800 */
[----:B------:R-:W4:Y:S01]  /*0cc0*/  LDS R28, [R7+0x30a00] ;  /* 0x030a0000071c7984 */ /* 0x000f220000000800 */
[----:B------:R-:W-:-:S03]  /*0cd0*/  NOP ;  /* 0x0000000000007918 */ /* 0x000fc60000000000 */
[----:B-1----:R5:W-:Y:S04]  /*0ce0*/  STS [R6+0x30a00], R27 ;  /* 0x030a001b06007388 */ /* 0x002be80000000800 */
[----:B--2---:R5:W-:Y:S04]  /*0cf0*/  STS [R5+0x30a00], R26 ;  /* 0x030a001a05007388 */ /* 0x004be80000000800 */
[----:B---3--:R5:W-:Y:S04]  /*0d00*/  STS [R4+0x30a00], R29 ;  /* 0x030a001d04007388 */ /* 0x008be80000000800 */
[----:B----4-:R5:W-:Y:S01]  /*0d10*/  STS [R3+0x30a00], R28 ;  /* 0x030a001c03007388 */ /* 0x010be20000000800 */
[----:B------:R1:W-:Y:S06]  /*0d20*/  MEMBAR.ALL.CTA ;  /* 0x0000000000007992 */ /* 0x0003ec0000008000 */
[----:B-1----:R-:W2:Y:S02]  /*0d30*/  FENCE.VIEW.ASYNC.S ;  /* 0x00000000000073c6 */ /* 0x002ea40000000000 */
.L_x_15:
[----:B-1----:R-:W-:Y:S01]  /*0d40*/  VIADD R2, R2, 0x31840 ;  /* 0x0003184002027836 */ /* 0x002fe20000000000 */
[C---:B------:R-:W-:Y:S01]  /*0d50*/  ISETP.NE.AND P0, PT, R15.reuse, 0x3, PT ;  /* 0x000000030f00780c */ /* 0x040fe20003f05270 */
[----:B------:R-:W-:Y:S01]  /*0d60*/  VIADD R15, R15, 0x1 ;  /* 0x000000010f0f7836 */ /* 0x000fe20000000000 */
[----:B------:R-:W-:Y:S02]  /*0d70*/  UIADD3 UR4, UPT, UPT, UR4, 0x1, URZ ;  /* 0x0000000104047890 */ /* 0x000fe4000fffe0ff */
[----:B------:R-:W-:Y:S02]  /*0d80*/  PRMT R2, RZ, 0x654, R2 ;  /* 0x00000654ff027816 */ /* 0x000fe40000000002 */
[----:B------:R-:W-:Y:S01]  /*0d90*/  SEL R15, R15, RZ, P0 ;  /* 0x000000ff0f0f7207 */ /* 0x000fe20000000000 */
[----:B------:R-:W-:Y:S01]  /*0da0*/  UISETP.NE.AND UP0, UPT, UR4, 0xc, UPT ;  /* 0x0000000c0400788c */ /* 0x000fe2000bf05270 */
[----:B--2---:R1:W-:Y:S02]  /*0db0*/  SYNCS.ARRIVE.TRANS64.RED.A1T0 RZ, [R2+URZ], RZ ;  /* 0x000000ff02ff79a7 */ /* 0x0043e400081004ff */
[----:B------:R-:W-:-:S04]  /*0dc0*/  ISETP.NE.AND P0, PT, R15, RZ, PT ;  /* 0x000000ff0f00720c */ /* 0x000fc80003f05270 */
[----:B-----5:R-:W-:-:S04]  /*0dd0*/  SEL R3, RZ, 0x1, P0 ;  /* 0x00000001ff037807 */ /* 0x020fc80000000000 */
[----:B------:R-:W-:Y:S01]  /*0de0*/  LOP3.LUT R16, R16, R3, RZ, 0x3c, !PT ;  /* 0x0000000310107212 */ /* 0x000fe200078e3cff */
[----:B------:R-:W-:Y:S06]  /*0df0*/  BRA.U UP0, `(.L_x_16) ;  /* 0xfffffff900fc7547 */ /* 0x000fec000b83ffff */
[----:B------:R-:W-:-:S13]  /*0e00*/  ISETP.NE.AND P0, PT, R25, UR5, PT ;  /* 0x0000000519007c0c */ /* 0x000fda000bf05270 */
[----:B------:R-:W-:Y:S05]  /*0e10*/  @!P0 EXIT ;  /* 0x000000000000894d */ /* 0x000fea0003800000 */
[----:B------:R-:W-:Y:S01]  /*0e20*/  UIADD3 UR5, UPT, UPT, UR5, 0x1, URZ ;  /* 0x0000000105057890 */ /* 0x000fe2000fffe0ff */
[----:B------:R-:W-:Y:S05]  /*0e30*/  BRA `(.L_x_17) ;  /* 0xfffffff800dc7947 */ /* 0x000fea000383ffff */
.L_x_12:
[----:B-1----:R-:W-:-:S09]  /*0e40*/  UISETP.NE.AND UP0, UPT, UR5, URZ, UPT ;  /* 0x000000ff0500728c */ /* 0x002fd2000bf05270 */
[----:B------:R-:W-:Y:S05]  /*0e50*/  BRA.U UP0, `(.L_x_13) ;  /* 0x0000002100087547 */ /* 0x000fea000b800000 */
[----:B------:R-:W1:Y:S01]  /*0e60*/  S2UR UR4, SR_CTAID.X ;  /* 0x00000000000479c3 */ /* 0x000e620000002500 */
[----:B------:R-:W-:Y:S02]  /*0e70*/  UMOV UR8, 0x400 ;  /* 0x0000040000087882 */ /* 0x000fe40000000000 */
[----:B------:R-:W-:-:S04]  /*0e80*/  ULEA UR8, UR5, UR8, 0x18 ;  /* 0x0000000805087291 */ /* 0x000fc8000f8ec0ff */
[----:B------:R-:W-:Y:S02]  /*0e90*/  UIADD3 UR5, UPT, UPT, UR8, 0x14000, URZ ;  /* 0x0001400008057890 */ /* 0x000fe4000fffe0ff */
[----:B------:R-:W-:Y:S02]  /*0ea0*/  UIADD3 UR6, UPT, UPT, UR8, 0x4000, URZ ;  /* 0x0000400008067890 */ /* 0x000fe4000fffe0ff */
[----:B------:R-:W-:Y:S02]  /*0eb0*/  USHF.R.U32.HI UR5, URZ, 0x4, UR5 ;  /* 0x00000004ff057899 */ /* 0x000fe40008011605 */
[----:B------:R-:W-:Y:S02]  /*0ec0*/  USHF.R.U32.HI UR6, URZ, 0x4, UR6 ;  /* 0x00000004ff067899 */ /* 0x000fe40008011606 */
[----:B------:R-:W-:Y:S01]  /*0ed0*/  ULOP3.LUT UR5, UR5, 0x3fc0, URZ, 0xc0, !UPT ;  /* 0x00003fc005057892 */ /* 0x000fe2000f8ec0ff */
[----:B-1----:R-:W-:-:S13]  /*0ee0*/  ISETP.LE.U32.AND P0, PT, R22, UR4, PT ;  /* 0x0000000416007c0c */ /* 0x002fda000bf03070 */
[----:B------:R-:W-:Y:S05]  /*0ef0*/  @P0 EXIT ;  /* 0x000000000000094d */ /* 0x000fea0003800000 */
[----:B------:R-:W-:Y:S01]  /*0f00*/  ULOP3.LUT UR4, URZ, UR4, URZ, 0x33, !UPT ;  /* 0x00000004ff047292 */ /* 0x000fe2000f8e33ff */
[----:B------:R-:W-:Y:S01]  /*0f10*/  IMAD.U32 R8, RZ, RZ, UR5 ;  /* 0x00000005ff087e24 */ /* 0x000fe2000f8e00ff */
[----:B------:R-:W-:Y:S01]  /*0f20*/  ULOP3.LUT UR6, UR6, 0x3fc0, URZ, 0xc0, !UPT ;  /* 0x00003fc006067892 */ /* 0x000fe2000f8ec0ff */
[C---:B------:R-:W-:Y:S01]  /*0f30*/  ISETP.GE.U32.AND P0, PT, R21.reuse, 0x4, PT ;  /* 0x000000041500780c */ /* 0x040fe20003f06070 */
[----:B------:R-:W-:Y:S01]  /*0f40*/  IMAD.MOV.U32 R4, RZ, RZ, RZ ;  /* 0x000000ffff047224 */ /* 0x000fe200078e00ff */
[----:B------:R-:W-:Y:S01]  /*0f50*/  UMOV UR18, URZ ;  /* 0x000000ff00127c82 */ /* 0x000fe20008000000 */
[----:B------:R-:W-:Y:S01]  /*0f60*/  VIADD R3, R22, UR4 ;  /* 0x0000000416037c36 */ /* 0x000fe20008000000 */
[----:B------:R-:W-:Y:S01]  /*0f70*/  UMOV UR15, URZ ;  /* 0x000000ff000f7c82 */ /* 0x000fe20008000000 */
[C---:B------:R-:W-:Y:S01]  /*0f80*/  IMAD R8, R21.reuse, 0x700, R8 ;  /* 0x0000070015087824 */ /* 0x040fe200078e0208 */
[----:B------:R-:W-:Y:S01]  /*0f90*/  LEA R9, R21, UR6, 0xa ;  /* 0x0000000615097c11 */ /* 0x000fe2000f8e50ff */
[----:B------:R-:W-:Y:S01]  /*0fa0*/  IMAD.HI.U32 R3, R3, 0x76b981db, RZ ;  /* 0x76b981db03037827 */ /* 0x000fe200078e00ff */
[----:B------:R-:W-:Y:S01]  /*0fb0*/  UMOV UR6, 0x1c0 ;  /* 0x000001c000067882 */ /* 0x000fe20000000000 */
[----:B------:R-:W-:Y:S01]  /*0fc0*/  UMOV UR7, 0x1c4 ;  /* 0x000001c400077882 */ /* 0x000fe20000000000 */
[----:B------:R-:W-:Y:S01]  /*0fd0*/  SEL R9, R9, RZ, !P0 ;  /* 0x000000ff09097207 */ /* 0x000fe20004000000 */
[----:B------:R-:W-:Y:S01]  /*0fe0*/  UMOV UR4, 0x1c0 ;  /* 0x000001c000047882 */ /* 0x000fe20000000000 */
[----:B------:R-:W-:Y:S01]  /*0ff0*/  SEL R8, R8, RZ, !P0 ;  /* 0x000000ff08087207 */ /* 0x000fe20004000000 */
[----:B------:R-:W-:Y:S01]  /*1000*/  UMOV UR5, 0x1c4 ;  /* 0x000001c400057882 */ /* 0x000fe20000000000 */
[----:B------:R-:W-:-:S07]  /*1010*/  SHF.R.U32.HI R3, RZ, 0x6, R3 ;  /* 0x00000006ff037819 */ /* 0x000fce0000011603 */
.L_x_24:
[----:B------:R-:W-:Y:S01]  /*1020*/  USHF.R.U32.HI UR10, URZ, 0x1, UR18 ;  /* 0x00000001ff0a7899 */ /* 0x000fe20008011612 */
[----:B------:R-:W-:Y:S01]  /*1030*/  HFMA2 R7, -RZ, RZ, 0, 5.9604644775390625e-08 ;  /* 0x00000001ff077431 */ /* 0x000fe200000001ff */
[----:B------:R-:W-:Y:S02]  /*1040*/  USHF.L.U32 UR9, UR18, 0x3, URZ ;  /* 0x0000000312097899 */ /* 0x000fe400080006ff */
[----:B------:R-:W-:Y:S02]  /*1050*/  ULOP3.LUT UR10, UR10, 0x1, URZ, 0xc, !UPT ;  /* 0x000000010a0a7892 */ /* 0x000fe4000f8e0cff */
[----:B------:R-:W-:Y:S02]  /*1060*/  ULOP3.LUT UR9, UR9, 0x8, URZ, 0xc0, !UPT ;  /* 0x0000000809097892 */ /* 0x000fe4000f8ec0ff */
[----:B------:R-:W-:Y:S02]  /*1070*/  USHF.L.U32 UR10, UR10, 0x1f, URZ ;  /* 0x0000001f0a0a7899 */ /* 0x000fe400080006ff */
[----:B------:R-:W-:-:S02]  /*1080*/  ULOP3.LUT UR12, UR18, 0x1, URZ, 0xc0, !UPT ;  /* 0x00000001120c7892 */ /* 0x000fc4000f8ec0ff */
[----:B------:R-:W-:Y:S01]  /*1090*/  MOV R0, UR9 ;  /* 0x0000000900007c02 */ /* 0x000fe20008000f00 */
[----:B------:R-:W-:Y:S01]  /*10a0*/  UIADD3 UR9, UPT, UPT, UR8, UR9, URZ ;  /* 0x0000000908097290 */ /* 0x000fe2000fffe0ff */
[----:B------:R-:W-:Y:S01]  /*10b0*/  MOV R5, UR10 ;  /* 0x0000000a00057c02 */ /* 0x000fe20008000f00 */
[----:B------:R-:W-:Y:S02]  /*10c0*/  UIMAD UR12, UR12, 0xe0, URZ ;  /* 0x000000e00c0c78a4 */ /* 0x000fe4000f8e02ff */
[----:B------:R-:W-:Y:S01]  /*10d0*/  UIADD3 UR11, UPT, UPT, UR9, 0x31860, URZ ;  /* 0x00031860090b7890 */ /* 0x000fe2000fffe0ff */
[----:B------:R-:W1:Y:S02]  /*10e0*/  SYNCS.PHASECHK.TRANS64.TRYWAIT P0, [R0+UR8+0x31870], R5 ;  /* 0x03187005000075a7 */ /* 0x000e640008001108 */
[----:B-1----:R-:W-:Y:S09]  /*10f0*/  @!P0 BRA `(.L_x_18) ;  /* 0x0000003c00048947 */ /* 0x002ff20003800000 */
.L_x_69:
[----:B------:R-:W-:Y:S01]  /*1100*/  NOP ;  /* 0x0000000000007918 */ /* 0x000fe20000000000 */
[----:B------:R-:W-:Y:S01]  /*1110*/  UMOV UR17, 0xa ;  /* 0x0000000a00117882 */ /* 0x000fe20000000000 */
[----:B------:R-:W-:-:S05]  /*1120*/  UMOV UR16, 0xfffffff4 ;  /* 0xfffffff400107882 */ /* 0x000fca0000000000 */
.L_x_23:
[----:B------:R-:W-:Y:S01]  /*1130*/  ULEA UR13, UR15, UR8, 0x3 ;  /* 0x000000080f0d7291 */ /* 0x000fe2000f8e18ff */
[----:B-1----:R-:W-:Y:S01]  /*1140*/  SHF.L.U32 R11, R4, 0x1f, RZ ;  /* 0x0000001f040b7819 */ /* 0x002fe200000006ff */
[----:B------:R-:W-:Y:S01]  /*1150*/  UIADD3 UR14, UPT, UPT, UR16, 0xc, URZ ;  /* 0x0000000c100e7890 */ /* 0x000fe2000fffe0ff */
[----:B------:R-:W-:Y:S03]  /*1160*/  MOV R0, UR15 ;  /* 0x0000000f00007c02 */ /* 0x000fe60008000f00 */
[----:B------:R-:W-:Y:S03]  /*1170*/  ULOP3.LUT UP0, UR14, UR14, 0x2, URZ, 0xc0, !UPT ;  /* 0x000000020e0e7892 */ /* 0x000fe6000f80c0ff */
[----:B------:R-:W1:Y:S02]  /*1180*/  SYNCS.PHASECHK.TRANS64.TRYWAIT P0, [UR13+0x31840], R11 ;  /* 0x0318400bff0075a7 */ /* 0x000e64000800110d */
[----:B-12---:R-:W-:Y:S07]  /*1190*/  @!P0 BRA `(.L_x_19) ;  /* 0x0000003800fc8947 */ /* 0x006fee0003800000 */
.L_x_71:
[----:B------:R-:W-:Y:S01]  /*11a0*/  NOP ;  /* 0x0000000000007918 */ /* 0x000fe20000000000 */
[----:B------:R-:W-:Y:S05]  /*11b0*/  BRA.U UP0, `(.L_x_20) ;  /* 0x0000000100487547 */ /* 0x000fea000b800000 */
[----:B------:R-:W-:Y:S02]  /*11c0*/  ULEA UR19, UR15, UR8, 0x9 ;  /* 0x000000080f137291 */ /* 0x000fe4000f8e48ff */
[----:B------:R-:W-:Y:S02]  /*11d0*/  ULEA UR9, UR15, UR8, 0xa ;  /* 0x000000080f097291 */ /* 0x000fe4000f8e50ff */
[----:B------:R-:W-:Y:S02]  /*11e0*/  UIADD3 UR19, UPT, UPT, UR19, 0x30000, URZ ;  /* 0x0003000013137890 */ /* 0x000fe4000fffe0ff */
[----:B------:R-:W-:Y:S02]  /*11f0*/  UIADD3 UR10, UPT, UPT, UR9, 0x30800, URZ ;  /* 0x00030800090a7890 */ /* 0x000fe4000fffe0ff */
[----:B------:R-:W-:Y:S02]  /*1200*/  UIADD3 UR9, UPT, UPT, UR9, 0x30a00, URZ ;  /* 0x00030a0009097890 */ /* 0x000fe4000fffe0ff */
[----:B------:R-:W-:Y:S02]  /*1210*/  USHF.R.U32.HI UR19, URZ, 0x4, UR19 ;  /* 0x00000004ff137899 */ /* 0x000fe40008011613 */
[----:B------:R-:W-:Y:S02]  /*1220*/  USHF.R.U32.HI UR10, URZ, 0x4, UR10 ;  /* 0x00000004ff0a7899 */ /* 0x000fe4000801160a */
[----:B------:R-:W-:Y:S02]  /*1230*/  USHF.R.U32.HI UR9, URZ, 0x4, UR9 ;  /* 0x00000004ff097899 */ /* 0x000fe40008011609 */
[----:B------:R-:W-:Y:S02]  /*1240*/  ULOP3.LUT UR20, UR19, 0x3fe0, URZ, 0xc0, !UPT ;  /* 0x00003fe013147892 */ /* 0x000fe4000f8ec0ff */
[----:B------:R-:W-:Y:S02]  /*1250*/  ULOP3.LUT UR22, UR10, 0x3fc0, URZ, 0xc0, !UPT ;  /* 0x00003fc00a167892 */ /* 0x000fe4000f8ec0ff */
[----:B------:R-:W-:Y:S01]  /*1260*/  ULOP3.LUT UR24, UR9, 0x3fe0, URZ, 0xc0, !UPT ;  /* 0x00003fe009187892 */ /* 0x000fe2000f8ec0ff */
[----:B------:R-:W-:Y:S01]  /*1270*/  UMOV UR21, 0x4008 ;  /* 0x0000400800157882 */ /* 0x000fe20000000000 */
[----:B------:R-:W-:Y:S01]  /*1280*/  UMOV UR23, 0x4008 ;  /* 0x0000400800177882 */ /* 0x000fe20000000000 */
[----:B------:R-:W-:Y:S02]  /*1290*/  UMOV UR25, 0x4008 ;  /* 0x0000400800197882 */ /* 0x000fe40000000000 */
[----:B------:R2:W-:Y:S02]  /*12a0*/  UTCCP.T.S.4x32dp128bit tmem[0x1c0], gdesc[UR20] ;  /* 0x0001c014ff0079e7 */ /* 0x0005e40009100000 */
[----:B------:R2:W-:Y:S02]  /*12b0*/  UTCCP.T.S.4x32dp128bit tmem[0x1c4], gdesc[UR22] ;  /* 0x0001c416ff0079e7 */ /* 0x0005e40009100000 */
[----:B------:R2:W-:Y:S01]  /*12c0*/  UTCCP.T.S.4x32dp128bit tmem[0x1c8], gdesc[UR24] ;  /* 0x0001c818ff0079e7 */ /* 0x0005e20009100000 */
[----:B------:R-:W-:Y:S02]  /*12d0*/  NOP ;  /* 0x0000000000007918 */ /* 0x000fe40000000000 */
.L_x_20:
[----:B------:R-:W-:Y:S01]  /*12e0*/  UISETP.NE.AND UP0, UPT, UR15, 0x3, UPT ;  /* 0x000000030f00788c */ /* 0x000fe2000bf05270 */
[----:B------:R-:W-:Y:S01]  /*12f0*/  SHFL.IDX PT, R5, R8, R0, 0x1f ;  /* 0x00001f0008057589 */ /* 0x000fe200000e0000 */
[----:B------:R-:W-:Y:S01]  /*1300*/  UIADD3 UR10, UPT, UPT, UR15, 0x1, URZ ;  /* 0x000000010f0a7890 */ /* 0x000fe2000fffe0ff */
[----:B------:R-:W-:Y:S03]  /*1310*/  NOP ;  /* 0x0000000000007918 */ /* 0x000fe60000000000 */
[----:B------:R-:W-:Y:S03]  /*1320*/  USEL UR10, UR10, URZ, UP0 ;  /* 0x000000ff0a0a7287 */ /* 0x000fe60008000000 */
[----:B-1----:R-:W1:Y:S01]  /*1330*/  SHFL.IDX PT, R2, R9, R0, 0x1f ;  /* 0x00001f0009027589 */ /* 0x002e6200000e0000 */
[----:B------:R-:W-:Y:S02]  /*1340*/  USHF.L.U32 UR15, UR14, 0x4, URZ ;  /* 0x000000040e0f7899 */ /* 0x000fe400080006ff */
[----:B------:R-:W-:Y:S02]  /*1350*/  ULEA UR9, UR10, UR8, 0x3 ;  /* 0x000000080a097291 */ /* 0x000fe4000f8e18ff */
[----:B------:R-:W-:Y:S01]  /*1360*/  ULEA UR14, UR14, 0x8b8, 0xd ;  /* 0x000008b80e0e7891 */ /* 0x000fe2000f8e68ff */
[----:B------:R-:W-:Y:S01]  /*1370*/  ISETP.NE.AND P0, PT, RZ, UR10, PT ;  /* 0x0000000aff007c0c */ /* 0x000fe2000bf05270 */
[----:B------:R-:W-:Y:S01]  /*1380*/  UISETP.NE.AND UP0, UPT, UR16, -0xc, UPT ;  /* 0xfffffff41000788c */ /* 0x000fe2000bf05270 */
[----:B------:R-:W-:Y:S01]  /*1390*/  IMAD.U32 R10, RZ, RZ, UR10 ;  /* 0x0000000aff0a7e24 */ /* 0x000fe2000f8e00ff */
[----:B------:R-:W-:Y:S02]  /*13a0*/  UPRMT UR15, UR15, 0x5410, UR14 ;  /* 0x000054100f0f7896 */ /* 0x000fe4000800000e */
[----:B------:R-:W-:Y:S01]  /*13b0*/  UIADD3 UR13, UPT, UPT, UR13, 0x31820, URZ ;  /* 0x000318200d0d7890 */ /* 0x000fe2000fffe0ff */
[----:B------:R-:W-:Y:S01]  /*13c0*/  UMOV UR14, URZ ;  /* 0x000000ff000e7c82 */ /* 0x000fe20008000000 */
[----:B--2---:R-:W-:Y:S01]  /*13d0*/  UMOV UR23, 0x40004040 ;  /* 0x4000404000177882 */ /* 0x004fe20000000000 */
[----:B------:R-:W-:Y:S01]  /*13e0*/  UMOV UR21, 0x40004040 ;  /* 0x4000404000157882 */ /* 0x000fe20000000000 */
[----:B------:R-:W-:Y:S01]  /*13f0*/  UMOV UR27, 0x40004040 ;  /* 0x40004040001b7882 */ /* 0x000fe20000000000 */
[----:B------:R-:W-:Y:S01]  /*1400*/  UMOV UR25, 0x40004040 ;  /* 0x4000404000197882 */ /* 0x000fe20000000000 */
[----:B------:R-:W-:Y:S01]  /*1410*/  UMOV UR31, 0x40004040 ;  /* 0x40004040001f7882 */ /* 0x000fe20000000000 */
[----:B------:R-:W-:Y:S01]  /*1420*/  UMOV UR29, 0x40004040 ;  /* 0x40004040001d7882 */ /* 0x000fe20000000000 */
[----:B------:R-:W-:Y:S01]  /*1430*/  UMOV UR35, 0x40004040 ;  /* 0x4000404000237882 */ /* 0x000fe20000000000 */
[----:B------:R-:W-:Y:S01]  /*1440*/  UMOV UR33, 0x40004040 ;  /* 0x4000404000217882 */ /* 0x000fe20000000000 */
[----:B-1----:R-:W-:Y:S02]  /*1450*/  R2UR UR22, R2 ;  /* 0x00000000021672ca */ /* 0x002fe400000e0000 */
[----:B------:R-:W-:Y:S02]  /*1460*/  R2UR UR20, R5 ;  /* 0x00000000051472ca */ /* 0x000fe400000e0000 */
[----:B------:R-:W-:Y:S04]  /*1470*/  SEL R5, RZ, 0x1, P0 ;  /* 0x00000001ff057807 */ /* 0x000fe80000000000 */
[----:B------:R-:W-:Y:S05]  /*1480*/  LOP3.LUT R4, R4, R5, RZ, 0x3c, !PT ;  /* 0x0000000504047212 */ /* 0x000fea00078e3cff */
[----:B------:R-:W-:Y:S01]  /*1490*/  UIADD3 UR26, UPT, UPT, UR22, 0x2, URZ ;  /* 0x00000002161a7890 */ /* 0x000fe2000fffe0ff */
[----:B------:R-:W-:Y:S01]  /*14a0*/  IMAD.U32 R13, R4, -0x80000000, RZ ;  /* 0x80000000040d7824 */ /* 0x000fe200078e00ff */
[----:B------:R-:W-:Y:S01]  /*14b0*/  UIADD3 UR24, UPT, UPT, UR20, 0x2, URZ ;  /* 0x0000000214187890 */ /* 0x000fe2000fffe0ff */
[----:B------:R1:W-:Y:S01]  /*14c0*/  UTCQMMA gdesc[UR22], gdesc[UR20], tmem[UR12], tmem[UR14], idesc[UR15], tmem[UR6], UP0 ;  /* 0x00060e1416007dea */ /* 0x0003e2000800030c */
[----:B------:R-:W-:Y:S02]  /*14d0*/  UIADD3 UR30, UPT, UPT, UR22, 0x4, URZ ;  /* 0x00000004161e7890 */ /* 0x000fe4000fffe0ff */
[----:B------:R-:W-:Y:S02]  /*14e0*/  UIADD3 UR28, UPT, UPT, UR20, 0x4, URZ ;  /* 0x00000004141c7890 */ /* 0x000fe4000fffe0ff */
[----:B------:R-:W-:Y:S02]  /*14f0*/  UIADD3 UR34, UPT, UPT, UR22, 0x6, URZ ;  /* 0x0000000616227890 */ /* 0x000fe4000fffe0ff */
[----:B------:R-:W-:Y:S01]  /*1500*/  UIADD3 UR32, UPT, UPT, UR20, 0x6, URZ ;  /* 0x0000000614207890 */ /* 0x000fe2000fffe0ff */
[----:B------:R1:W-:Y:S04]  /*1510*/  UTCQMMA gdesc[UR26], gdesc[UR24], tmem[UR12], tmem[UR14], idesc[UR15], tmem[UR6], UPT ;  /* 0x00060e181a007dea */ /* 0x0003e8000b80030c */
[----:B------:R1:W-:Y:S04]  /*1520*/  UTCQMMA gdesc[UR30], gdesc[UR28], tmem[UR12], tmem[UR14], idesc[UR15], tmem[UR6], UPT ;  /* 0x00060e1c1e007dea */ /* 0x0003e8000b80030c */
[----:B------:R1:W-:Y:S01]  /*1530*/  UTCQMMA gdesc[UR34], gdesc[UR32], tmem[UR12], tmem[UR14], idesc[UR15], tmem[UR6], UPT ;  /* 0x00060e2022007dea */ /* 0x0003e2000b80030c */
[----:B------:R1:W-:Y:S01]  /*1540*/  UTCBAR [UR13], URZ ;  /* 0x000000ff0d0073e9 */ /* 0x0003e200080000ff */
[----:B------:R-:W2:Y:S02]  /*1550*/  SYNCS.PHASECHK.TRANS64.TRYWAIT P0, [UR9+0x31840], R13 ;  /* 0x0318400dff0075a7 */ /* 0x000ea40008001109 */
[----:B-12---:R-:W-:Y:S05]  /*1560*/  @!P0 BRA `(.L_x_21) ;  /* 0x0000003800248947 */ /* 0x006fea0003800000 */
.L_x_73:
[----:B------:R-:W-:Y:S01]  /*1570*/  ELECT P0, URZ, PT ;  /* 0x0000000000ff782f */ /* 0x000fe20003800000 */
[----:B------:R-:W-:Y:S01]  /*1580*/  SHFL.IDX PT, R2, R9, R10, 0x1f ;  /* 0x00001f0a09027589 */ /* 0x000fe200000e0000 */
[----:B------:R-:W-:Y:S02]  /*1590*/  UIADD3 UR9, UPT, UPT, UR9, 0x31820, URZ ;  /* 0x0003182009097890 */ /* 0x000fe4000fffe0ff */
[----:B------:R-:W-:Y:S05]  /*15a0*/  UISETP.NE.AND UP0, UPT, UR16, -0x2, UPT ;  /* 0xfffffffe1000788c */ /* 0x000fea000bf05270 */
[----:B-1----:R-:W1:Y:S01]  /*15b0*/  SHFL.IDX PT, R0, R8, R10, 0x1f ;  /* 0x00001f0a08007589 */ /* 0x002e6200000e0000 */
[----:B------:R-:W-:Y:S01]  /*15c0*/  NOP ;  /* 0x0000000000007918 */ /* 0x000fe20000000000 */
[----:B------:R-:W-:Y:S02]  /*15d0*/  NOP ;  /* 0x0000000000007918 */ /* 0x000fe40000000000 */
[C---:B------:R-:W-:Y:S01]  /*15e0*/  @P0 IMAD.SHL.U32 R5, R7.reuse, 0x2000, RZ ;  /* 0x0000200007050824 */ /* 0x040fe200078e00ff */
[----:B------:R-:W-:Y:S01]  /*15f0*/  UMOV UR21, 0x40004040 ;  /* 0x4000404000157882 */ /* 0x000fe20000000000 */
[----:B------:R-:W-:Y:S01]  /*1600*/  @P0 IMAD.SHL.U32 R6, R7, 0x10, RZ ;  /* 0x0000001007060824 */ /* 0x000fe200078e00ff */
[----:B------:R-:W-:Y:S01]  /*1610*/  UMOV UR15, 0x40004040 ;  /* 0x40004040000f7882 */ /* 0x000fe20000000000 */
[----:B------:R-:W-:Y:S01]  /*1620*/  UMOV UR27, 0x40004040 ;  /* 0x40004040001b7882 */ /* 0x000fe20000000000 */
[----:B------:R-:W-:Y:S01]  /*1630*/  @P0 LOP3.LUT R5, R5, 0x6000, RZ, 0xc0, !PT ;  /* 0x0000600005050812 */ /* 0x000fe200078ec0ff */
[----:B------:R-:W-:Y:S01]  /*1640*/  UMOV UR25, 0x40004040 ;  /* 0x4000404000197882 */ /* 0x000fe20000000000 */
[----:B------:R-:W-:Y:S01]  /*1650*/  @P0 LOP3.LUT R6, R6, 0x30, RZ, 0xc0, !PT ;  /* 0x0000003006060812 */ /* 0x000fe200078ec0ff */
[----:B------:R-:W-:Y:S01]  /*1660*/  UMOV UR31, 0x40004040 ;  /* 0x40004040001f7882 */ /* 0x000fe20000000000 */
[----:B------:R-:W-:Y:S01]  /*1670*/  @P0 LOP3.LUT R5, R5, 0x8b8, RZ, 0xfc, !PT ;  /* 0x000008b805050812 */ /* 0x000fe200078efcff */
[----:B------:R-:W-:Y:S01]  /*1680*/  UMOV UR29, 0x40004040 ;  /* 0x40004040001d7882 */ /* 0x000fe20000000000 */
[----:B------:R-:W-:Y:S01]  /*1690*/  UMOV UR35, 0x40004040 ;  /* 0x4000404000237882 */ /* 0x000fe20000000000 */
[----:B------:R-:W-:Y:S01]  /*16a0*/  UMOV UR33, 0x40004040 ;  /* 0x4000404000217882 */ /* 0x000fe20000000000 */
[----:B------:R-:W-:Y:S02]  /*16b0*/  @P0 PRMT R5, R6, 0x5410, R5 ;  /* 0x0000541006050816 */ /* 0x000fe40000000005 */
[----:B-1----:R-:W-:Y:S01]  /*16c0*/  R2UR UR14, R0 ;  /* 0x00000000000e72ca */ /* 0x002fe200000e0000 */
[----:B------:R-:W-:Y:S01]  /*16d0*/  @P0 IMAD.MOV.U32 R10, RZ, RZ, RZ ;  /* 0x000000ffff0a0224 */ /* 0x000fe200078e00ff */
[----:B------:R-:W-:Y:S02]  /*16e0*/  @P0 R2UR UR13, R5 ;  /* 0x00000000050d02ca */ /* 0x000fe400000e0000 */
[----:B------:R-:W-:Y:S02]  /*16f0*/  R2UR UR20, R2 ;  /* 0x00000000021472ca */ /* 0x000fe400000e0000 */
[----:B------:R-:W-:Y:S07]  /*1700*/  @P0 R2UR UR22, R10 ;  /* 0x000000000a1602ca */ /* 0x000fee00000e0000 */
[----:B------:R-:W-:Y:S02]  /*1710*/  UIADD3 UR24, UPT, UPT, UR14, 0x2, URZ ;  /* 0x000000020e187890 */ /* 0x000fe4000fffe0ff */
[----:B------:R-:W-:Y:S01]  /*1720*/  UIADD3 UR28, UPT, UPT, UR14, 0x4, URZ ;  /* 0x000000040e1c7890 */ /* 0x000fe2000fffe0ff */
[----:B------:R-:W-:Y:S01]  /*1730*/  IMAD.U32 R11, RZ, RZ, UR13 ;  /* 0x0000000dff0b7e24 */ /* 0x000fe2000f8e00ff */
[----:B------:R-:W-:Y:S02]  /*1740*/  UIADD3 UR26, UPT, UPT, UR20, 0x2, URZ ;  /* 0x00000002141a7890 */ /* 0x000fe4000fffe0ff */
[----:B------:R-:W-:Y:S02]  /*1750*/  UIADD3 UR30, UPT, UPT, UR20, 0x4, URZ ;  /* 0x00000004141e7890 */ /* 0x000fe4000fffe0ff */
[----:B------:R-:W-:Y:S01]  /*1760*/  @P0 R2UR UR23, R11 ;  /* 0x000000000b1702ca */ /* 0x000fe200000e0000 */
[----:B------:R-:W-:Y:S02]  /*1770*/  UIADD3 UR34, UPT, UPT, UR20, 0x6, URZ ;  /* 0x0000000614227890 */ /* 0x000fe4000fffe0ff */
[----:B------:R-:W-:Y:S10]  /*1780*/  UIADD3 UR32, UPT, UPT, UR14, 0x6, URZ ;  /* 0x000000060e207890 */ /* 0x000ff4000fffe0ff */
[----:B------:R1:W-:Y:S01]  /*1790*/  UTCQMMA gdesc[UR20], gdesc[UR14], tmem[UR12], tmem[UR22], idesc[UR23], tmem[UR4], UPT ;  /* 0x0004160e14007dea */ /* 0x0003e2000b80030c */
[----:B------:R1:W-:Y:S01]  /*17a0*/  UTCQMMA gdesc[UR26], gdesc[UR24], tmem[UR12], tmem[UR22], idesc[UR23], tmem[UR4], UPT ;  /* 0x000416181a007dea */ /* 0x0003e2000b80030c */
[----:B------:R1:W-:Y:S01]  /*17b0*/  UTCQMMA gdesc[UR30], gdesc[UR28], tmem[UR12], tmem[UR22], idesc[UR23], tmem[UR4], UPT ;  /* 0x0004161c1e007dea */ /* 0x0003e2000b80030c */
[----:B------:R1:W-:Y:S01]  /*17c0*/  UTCQMMA gdesc[UR34], gdesc[UR32], tmem[UR12], tmem[UR22], idesc[UR23], tmem[UR4], UPT ;  /* 0x0004162022007dea */ /* 0x0003e2000b80030c */
[----:B------:R1:W-:Y:S01]  /*17d0*/  UTCBAR [UR9], URZ ;  /* 0x000000ff090073e9 */ /* 0x0003e200080000ff */
[----:B------:R-:W-:Y:S05]  /*17e0*/  BRA.U UP0, `(.L_x_22) ;  /* 0x0000000100087547 */ /* 0x000fea000b800000 */
[----:B------:R2:W-:Y:S01]  /*17f0*/  UTCBAR [UR11], URZ ;  /* 0x000000ff0b0073e9 */ /* 0x0005e200080000ff */
[----:B------:R-:W-:Y:S01]  /*1800*/  NOP ;  /* 0x0000000000007918 */ /* 0x000fe20000000000 */
.L_x_22:
[----:B------:R-:W-:Y:S01]  /*1810*/  UISETP.NE.AND UP0, UPT, UR10, 0x3, UPT ;  /* 0x000000030a00788c */ /* 0x000fe2000bf05270 */
[----:B------:R-:W-:Y:S01]  /*1820*/  VIADD R7, R7, 0x2 ;  /* 0x0000000207077836 */ /* 0x000fe20000000000 */
[----:B------:R-:W-:Y:S02]  /*1830*/  UIADD3 UR10, UPT, UPT, UR10, 0x1, URZ ;  /* 0x000000010a0a7890 */ /* 0x000fe4000fffe0ff */
[----:B------:R-:W-:Y:S02]  /*1840*/  UIADD3 UR17, UPT, UPT, UR17, -0x2, URZ ;  /* 0xfffffffe11117890 */ /* 0x000fe4000fffe0ff */
[----:B-1----:R-:W-:Y:S02]  /*1850*/  USEL UR15, UR10, URZ, UP0 ;  /* 0x000000ff0a0f7287 */ /* 0x002fe40008000000 */
[----:B------:R-:W-:Y:S02]  /*1860*/  UISETP.NE.AND UP0, UPT, UR17, -0x2, UPT ;  /* 0xfffffffe1100788c */ /* 0x000fe4000bf05270 */
[----:B------:R-:W-:Y:S02]  /*1870*/  UIADD3 UR16, UPT, UPT, UR16, 0x2, URZ ;  /* 0x0000000210107890 */ /* 0x000fe4000fffe0ff */
[----:B------:R-:W-:Y:S04]  /*1880*/  ISETP.NE.AND P0, PT, RZ, UR15, PT ;  /* 0x0000000fff007c0c */ /* 0x000fe8000bf05270 */
[----:B------:R-:W-:Y:S04]  /*1890*/  SEL R5, RZ, 0x1, P0 ;  /* 0x00000001ff057807 */ /* 0x000fe80000000000 */
[----:B------:R-:W-:Y:S01]  /*18a0*/  LOP3.LUT R4, R4, R5, RZ, 0x3c, !PT ;  /* 0x0000000504047212 */ /* 0x000fe200078e3cff */
[----:B------:R-:W-:Y:S06]  /*18b0*/  BRA.U UP0, `(.L_x_23) ;  /* 0xfffffff9001c7547 */ /* 0x000fec000b83ffff */
[----:B------:R-:W-:-:S13]  /*18c0*/  ISETP.NE.AND P0, PT, R3, UR18, PT ;  /* 0x0000001203007c0c */ /* 0x000fda000bf05270 */
[----:B--2---:R-:W-:Y:S05]  /*18d0*/  @!P0 EXIT ;  /* 0x000000000000894d */ /* 0x004fea0003800000 */
[----:B------:R-:W-:Y:S01]  /*18e0*/  UIADD3 UR18, UPT, UPT, UR18, 0x1, URZ ;  /* 0x0000000112127890 */ /* 0x000fe2000fffe0ff */
[----:B------:R-:W-:Y:S11]  /*18f0*/  BRA `(.L_x_24) ;  /* 0xfffffff400c87947 */ /* 0x000ff6000383ffff */
.L_x_11:
[----:B------:R-:W-:-:S13]  /*1900*/  ELECT P0, URZ, PT ;  /* 0x0000000000ff782f */ /* 0x000fda0003800000 */
[----:B------:R-:W-:Y:S05]  /*1910*/  @!P0 BRA `(.L_x_13) ;  /* 0x0000001400588947 */ /* 0x000fea0003800000 */
[----:B------:R-:W1:Y:S02]  /*1920*/  S2UR UR4, SR_CTAID.X ;  /* 0x00000000000479c3 */ /* 0x000e640000002500 */
[----:B-1----:R-:W-:-:S13]  /*1930*/  ISETP.LE.U32.AND P0, PT, R22, UR4, PT ;  /* 0x0000000416007c0c */ /* 0x002fda000bf03070 */
[----:B------:R-:W-:Y:S05]  /*1940*/  @P0 EXIT ;  /* 0x000000000000094d */ /* 0x000fea0003800000 */
[----:B------:R-:W1:Y:S01]  /*1950*/  S2R R0, SR_CgaCtaId ;  /* 0x0000000000007919 */ /* 0x000e620000008800 */
[----:B------:R-:W-:Y:S01]  /*1960*/  IMAD.U32 R5, RZ, RZ, UR4 ;  /* 0x00000004ff057e24 */ /* 0x000fe2000f8e00ff */
[----:B------:R-:W2:Y:S01]  /*1970*/  LDC.64 R8, c[0x0][0x348] ;  /* 0x0000d200ff087b82 */ /* 0x000ea20000000a00 */
[----:B------:R-:W-:-:S03]  /*1980*/  IMAD.MOV.U32 R10, RZ, RZ, 0x1 ;  /* 0x00000001ff0a7424 */ /* 0x000fc600078e00ff */
[----:B------:R-:W-:Y:S02]  /*1990*/  LOP3.LUT R3, RZ, R5, RZ, 0x33, !PT ;  /* 0x00000005ff037212 */ /* 0x000fe400078e33ff */
[----:B------:R-:W-:-:S03]  /*19a0*/  PRMT R4, R5, 0x7610, R4 ;  /* 0x0000761005047816 */ /* 0x000fc60000000004 */
[----:B------:R-:W-:Y:S01]  /*19b0*/  IMAD.IADD R2, R22, 0x1, R3 ;  /* 0x0000000116027824 */ /* 0x000fe200078e0203 */
[----:B------:R-:W-:-:S03]  /*19c0*/  MOV R3, 0x400 ;  /* 0x0000040000037802 */ /* 0x000fc60000000f00 */
[----:B------:R-:W-:-:S05]  /*19d0*/  IMAD.HI.U32 R2, R2, 0x76b981db, RZ ;  /* 0x76b981db02027827 */ /* 0x000fca00078e00ff */
[----:B------:R-:W-:-:S05]  /*19e0*/  SHF.R.U32.HI R2, RZ, 0x6, R2 ;  /* 0x00000006ff027819 */ /* 0x000fca0000011602 */
[----:B------:R-:W-:Y:S01]  /*19f0*/  IMAD.MOV R2, RZ, RZ, -R2 ;  /* 0x000000ffff027224 */ /* 0x000fe200078e0a02 */
[----:B-1----:R-:W-:-:S07]  /*1a00*/  LEA R0, R0, R3, 0x18 ;  /* 0x0000000300007211 */ /* 0x002fce00078ec0ff */
.L_x_37:
[----:B------:R-:W-:Y:S01]  /*1a10*/  SHF.R.U32.HI R16, RZ, 0x5, R5 ;  /* 0x00000005ff107819 */ /* 0x000fe20000011605 */
[----:B------:R-:W-:Y:S05]  /*1a20*/  YIELD ;  /* 0x0000000000007946 */ /* 0x000fea0003800000 */
[----:B------:R-:W-:Y:S01]  /*1a30*/  IMAD.HI.U32 R16, R16, 0x4a7904b, RZ ;  /* 0x04a7904b10107827 */ /* 0x000fe200078e00ff */
[----:B------:R-:W-:-:S03]  /*1a40*/  MOV R6, 0x1ae0 ;  /* 0x00001ae000067802 */ /* 0x000fc60000000f00 */
[C---:B------:R-:W-:Y:S01]  /*1a50*/  IMAD R35, R16.reuse, -0x10, R31 ;  /* 0xfffffff010237824 */ /* 0x040fe200078e021f */
[----:B------:R-:W-:-:S04]  /*1a60*/  PRMT R3, R16, 0x9910, RZ ;  /* 0x0000991010037816 */ /* 0x000fc800000000ff */
[----:B------:R-:W-:Y:S01]  /*1a70*/  VIMNMX.U32 R35, PT, PT, R35, 0x10, PT ;  /* 0x0000001023237848 */ /* 0x000fe20003fe0000 */
[----:B------:R-:W-:-:S04]  /*1a80*/  IMAD R3, R3, 0x6e0, RZ ;  /* 0x000006e003037824 */ /* 0x000fc800078e02ff */
[----:B------:R-:W-:-:S05]  /*1a90*/  IMAD.MOV R13, RZ, RZ, -R3 ;  /* 0x000000ffff0d7224 */ /* 0x000fca00078e0a03 */
[----:B------:R-:W-:-:S05]  /*1aa0*/  PRMT R13, R13, 0x7710, RZ ;  /* 0x000077100d0d7816 */ /* 0x000fca00000000ff */
[----:B------:R-:W-:-:S05]  /*1ab0*/  IMAD.IADD R13, R13, 0x1, R4 ;  /* 0x000000010d0d7824 */ /* 0x000fca00078e0204 */
[----:B-12---:R-:W-:Y:S02]  /*1ac0*/  LOP3.LUT R11, R13, 0xffff, RZ, 0xc0, !PT ;  /* 0x0000ffff0d0b7812 */ /* 0x006fe400078ec0ff */
[----:B--2---:R-:W-:Y:S05]  /*1ad0*/  CALL.REL.NOINC `($__internal_3_$__cuda_sm20_div_u16) ;  /* 0x0000003800707944 */ /* 0x004fea0003c00000 */
[----:B------:R-:W-:Y:S01]  /*1ae0*/  IMAD.U32 R3, R10, -0x80000000, RZ ;  /* 0x800000000a037824 */ /* 0x000fe200078e00ff */
[----:B------:R-:W-:Y:S01]  /*1af0*/  PRMT R35, R35, 0x9910, RZ ;  /* 0x0000991023237816 */ /* 0x000fe200000000ff */
[----:B------:R-:W-:Y:S01]  /*1b00*/  VIADD R26, R0, 0x31800 ;  /* 0x00031800001a7836 */ /* 0x000fe20000000000 */
[C---:B------:R-:W-:Y:S01]  /*1b10*/  PRMT R6, R36.reuse, 0x9910, RZ ;  /* 0x0000991024067816 */ /* 0x040fe200000000ff */
[----:B------:R-:W1:Y:S01]  /*1b20*/  SYNCS.PHASECHK.TRANS64.TRYWAIT P4, [R0+URZ+0x31820], R3 ;  /* 0x03182003000075a7 */ /* 0x000e6200080811ff */
[----:B------:R-:W-:Y:S01]  /*1b30*/  LOP3.LUT R11, R36, 0xffff, RZ, 0xc0, !PT ;  /* 0x0000ffff240b7812 */ /* 0x000fe200078ec0ff */
[----:B------:R-:W-:Y:S01]  /*1b40*/  VIADD R25, R0, 0x30000 ;  /* 0x0003000000197836 */ /* 0x000fe20000000000 */
[C---:B------:R-:W-:Y:S01]  /*1b50*/  IADD3 R36, P3, PT, R8.reuse, 0x40, RZ ;  /* 0x0000004008247810 */ /* 0x040fe20007f7e0ff */
[----:B------:R-:W-:Y:S01]  /*1b60*/  IMAD R6, R35, R6, RZ ;  /* 0x0000000623067224 */ /* 0x000fe200078e02ff */
[C---:B------:R-:W-:Y:S01]  /*1b70*/  IADD3 R32, P1, PT, R8.reuse, 0x140, RZ ;  /* 0x0000014008207810 */ /* 0x040fe20007f3e0ff */
[----:B------:R-:W-:Y:S01]  /*1b80*/  IMAD.MOV.U32 R23, RZ, RZ, 0xb580 ;  /* 0x0000b580ff177424 */ /* 0x000fe200078e00ff */
[C---:B------:R-:W-:Y:S01]  /*1b90*/  IADD3 R34, P2, PT, R8.reuse, 0xc0, RZ ;  /* 0x000000c008227810 */ /* 0x040fe20007f5e0ff */
[----:B------:R-:W-:Y:S01]  /*1ba0*/  IMAD.MOV R6, RZ, RZ, -R6 ;  /* 0x000000ffff067224 */ /* 0x000fe200078e0a06 */
[----:B------:R-:W-:Y:S01]  /*1bb0*/  IADD3 R28, P0, PT, R8, 0x1c0, RZ ;  /* 0x000001c0081c7810 */ /* 0x000fe20007f1e0ff */
[--C-:B------:R-:W-:Y:S01]  /*1bc0*/  IMAD.X R37, RZ, RZ, R9.reuse, P3 ;  /* 0x000000ffff257224 */ /* 0x100fe200018e0609 */
[----:B------:R-:W-:Y:S01]  /*1bd0*/  IADD3 R24, PT, PT, R0, 0x30800, RZ ;  /* 0x0003080000187810 */ /* 0x000fe20007ffe0ff */
[----:B------:R-:W-:Y:S01]  /*1be0*/  IMAD R11, R11, 0xe0, RZ ;  /* 0x000000e00b0b7824 */ /* 0x000fe200078e02ff */
[----:B------:R-:W-:Y:S01]  /*1bf0*/  PRMT R6, R6, 0x7710, RZ ;  /* 0x0000771006067816 */ /* 0x000fe200000000ff */
[----:B------:R-:W-:Y:S01]  /*1c00*/  IMAD.X R33, RZ, RZ, R9, P1 ;  /* 0x000000ffff217224 */ /* 0x000fe200008e0609 */
[----:B------:R-:W-:-:S02]  /*1c10*/  IADD3.X R35, PT, PT, RZ, R9, RZ, P2, !PT ;  /* 0x00000009ff237210 */ /* 0x000fc400017fe4ff */
[----:B------:R-:W-:Y:S02]  /*1c20*/  IADD3 R6, PT, PT, R13, R6, RZ ;  /* 0x000000060d067210 */ /* 0x000fe40007ffe0ff */
[----:B------:R-:W-:Y:S02]  /*1c30*/  IADD3.X R29, PT, PT, RZ, R9, RZ, P0, !PT ;  /* 0x00000009ff1d7210 */ /* 0x000fe400007fe4ff */
[----:B------:R-:W-:Y:S01]  /*1c40*/  LOP3.LUT R7, R6, 0xffff, RZ, 0xc0, !PT ;  /* 0x0000ffff06077812 */ /* 0x000fe200078ec0ff */
[----:B------:R-:W-:-:S04]  /*1c50*/  VIADD R6, R0, 0x14000 ;  /* 0x0001400000067836 */ /* 0x000fc80000000000 */
[----:B------:R-:W-:Y:S01]  /*1c60*/  IMAD R12, R16, 0x10, R7 ;  /* 0x00000010100c7824 */ /* 0x000fe200078e0207 */
[----:B------:R-:W-:Y:S01]  /*1c70*/  IADD3 R7, PT, PT, R0, 0x4000, RZ ;  /* 0x0000400000077810 */ /* 0x000fe20007ffe0ff */
[----:B-1----:R-:W-:Y:S06]  /*1c80*/  @!P4 BRA `(.L_x_25) ;  /* 0x000000300078c947 */ /* 0x002fec0003800000 */
.L_x_75:
[----:B------:R-:W-:Y:S01]  /*1c90*/  IMAD.SHL.U32 R12, R12, 0x80, RZ ;  /* 0x000000800c0c7824 */ /* 0x000fe200078e00ff */
[----:B------:R-:W-:Y:S01]  /*1ca0*/  R2UR UR13, R26 ;  /* 0x000000001a0d72ca */ /* 0x000fe200000e0000 */
[----:B------:R-:W-:Y:S01]  /*1cb0*/  UMOV UR14, URZ ;  /* 0x000000ff000e7c82 */ /* 0x000fe20008000000 */
[----:B------:R-:W-:Y:S01]  /*1cc0*/  R2UR UR28, R36 ;  /* 0x00000000241c72ca */ /* 0x000fe200000e0000 */
[----:B------:R-:W-:Y:S01]  /*1cd0*/  UMOV UR20, 0x0 ;  /* 0x0000000000147882 */ /* 0x000fe20000000000 */
[----:B------:R-:W-:Y:S01]  /*1ce0*/  R2UR UR29, R37 ;  /* 0x00000000251d72ca */ /* 0x000fe200000e0000 */
[----:B------:R-:W-:Y:S01]  /*1cf0*/  UMOV UR21, 0x10000000 ;  /* 0x1000000000157882 */ /* 0x000fe20000000000 */
[----:B------:R-:W-:Y:S01]  /*1d00*/  R2UR UR12, R7 ;  /* 0x00000000070c72ca */ /* 0x000fe200000e0000 */
[----:B------:R-:W-:Y:S01]  /*1d10*/  UMOV UR11, URZ ;  /* 0x000000ff000b7c82 */ /* 0x000fe20008000000 */
[----:B------:R-:W-:Y:S01]  /*1d20*/  R2UR UR15, R12 ;  /* 0x000000000c0f72ca */ /* 0x000fe200000e0000 */
[----:B------:R-:W-:Y:S01]  /*1d30*/  UMOV UR18, UR14 ;  /* 0x0000000e00127c82 */ /* 0x000fe20008000000 */
        /* <DEDUP_REMOVED lines=9> */
[----:B------:R-:W-:Y:S01]  /*1dd0*/  VIADD R22, R0, 0x8000 ;  /* 0x0000800000167836 */ /* 0x000fe20000000000 */
[----:B------:R-:W-:Y:S01]  /*1de0*/  R2UR UR25, R33 ;  /* 0x00000000211972ca */ /* 0x000fe200000e0000 */
[----:B------:R2:W-:Y:S01]  /*1df0*/  UTMALDG.2D [UR12], [UR28], desc[UR20] ;  /* 0x0000140c1c0075b4 */ /* 0x0005e20008009000 */
[----:B------:R-:W-:Y:S01]  /*1e00*/  R2UR UR8, R25 ;  /* 0x00000000190872ca */ /* 0x000fe200000e0000 */
[----:B------:R-:W-:Y:S01]  /*1e10*/  UMOV UR10, UR15 ;  /* 0x0000000f000a7c82 */ /* 0x000fe20008000000 */
[----:B------:R-:W-:Y:S01]  /*1e20*/  R2UR UR22, R28 ;  /* 0x000000001c1672ca */ /* 0x000fe200000e0000 */
[----:B------:R-:W-:Y:S01]  /*1e30*/  VIADD R21, R0, 0x31808 ;  /* 0x0003180800157836 */ /* 0x000fe20000000000 */
[----:B------:R-:W-:Y:S01]  /*1e40*/  R2UR UR23, R29 ;  /* 0x000000001d1772ca */ /* 0x000fe200000e0000 */
[----:B------:R-:W-:Y:S01]  /*1e50*/  UMOV UR6, UR19 ;  /* 0x0000001300067c82 */ /* 0x000fe20008000000 */
[----:B------:R-:W-:Y:S01]  /*1e60*/  R2UR UR4, R24 ;  /* 0x00000000180472ca */ /* 0x000fe200000e0000 */
[----:B------:R2:W-:Y:S01]  /*1e70*/  UTMALDG.2D [UR16], [UR26], desc[UR20] ;  /* 0x000014101a0075b4 */ /* 0x0005e20008009000 */
[----:B------:R-:W-:-:S05]  /*1e80*/  VIADD R20, R0, 0x1b000 ;  /* 0x0001b00000147836 */ /* 0x000fca0000000000 */
[----:B------:R2:W-:Y:S06]  /*1e90*/  UTMALDG.2D [UR8], [UR24], desc[UR20] ;  /* 0x00001408180075b4 */ /* 0x0005ec0008009000 */
[----:B------:R2:W-:Y:S01]  /*1ea0*/  UTMALDG.2D [UR4], [UR22], desc[UR20] ;  /* 0x00001404160075b4 */ /* 0x0005e20008009000 */
[----:B------:R2:W-:Y:S01]  /*1eb0*/  SYNCS.ARRIVE.TRANS64 RZ, [R0+URZ+0x31800], R23 ;  /* 0x0318001700ff79a7 */ /* 0x0005e200080000ff */
[----:B------:R-:W3:Y:S02]  /*1ec0*/  SYNCS.PHASECHK.TRANS64.TRYWAIT P0, [R0+URZ+0x31828], R3 ;  /* 0x03182803000075a7 */ /* 0x000ee400080011ff */
[----:B--23--:R-:W-:Y:S05]  /*1ed0*/  @!P0 BRA `(.L_x_26) ;  /* 0x0000003000008947 */ /* 0x00cfea0003800000 */
.L_x_77:
[----:B------:R-:W-:Y:S01]  /*1ee0*/  R2UR UR9, R21 ;  /* 0x00000000150972ca */ /* 0x000fe200000e0000 */
[----:B------:R-:W-:Y:S01]  /*1ef0*/  IMAD.MOV.U32 R19, RZ, RZ, 0xb000 ;  /* 0x0000b000ff137424 */ /* 0x000fe200078e00ff */
[----:B------:R-:W-:Y:S01]  /*1f00*/  R2UR UR16, R36 ;  /* 0x00000000241072ca */ /* 0x000fe200000e0000 */
[----:B------:R-:W-:Y:S01]  /*1f10*/  UMOV UR14, 0x0 ;  /* 0x00000000000e7882 */ /* 0x000fe20000000000 */
[----:B------:R-:W-:Y:S01]  /*1f20*/  R2UR UR17, R37 ;  /* 0x00000000251172ca */ /* 0x000fe200000e0000 */
[----:B------:R-:W-:Y:S01]  /*1f30*/  UMOV UR15, 0x10000000 ;  /* 0x10000000000f7882 */ /* 0x000fe20000000000 */
[----:B------:R-:W-:Y:S01]  /*1f40*/  R2UR UR11, R12 ;  /* 0x000000000c0b72ca */ /* 0x000fe200000e0000 */
[----:B------:R-:W-:Y:S01]  /*1f50*/  UMOV UR10, 0x80 ;  /* 0x00000080000a7882 */ /* 0x000fe20000000000 */
[----:B------:R-:W-:Y:S01]  /*1f60*/  R2UR UR8, R22 ;  /* 0x00000000160872ca */ /* 0x000fe200000e0000 */
[----:B------:R-:W-:Y:S01]  /*1f70*/  UMOV UR6, 0x80 ;  /* 0x0000008000067882 */ /* 0x000fe20000000000 */
[----:B------:R-:W-:Y:S01]  /*1f80*/  R2UR UR12, R34 ;  /* 0x00000000220c72ca */ /* 0x000fe200000e0000 */
[C---:B------:R-:W-:Y:S01]  /*1f90*/  VIADD R18, R0.reuse, 0xc000 ;  /* 0x0000c00000127836 */ /* 0x040fe20000000000 */
[----:B------:R-:W-:Y:S01]  /*1fa0*/  R2UR UR13, R35 ;  /* 0x00000000230d72ca */ /* 0x000fe200000e0000 */
[----:B------:R-:W-:Y:S01]  /*1fb0*/  UMOV UR5, UR9 ;  /* 0x0000000900057c82 */ /* 0x000fe20008000000 */
[----:B------:R-:W-:Y:S01]  /*1fc0*/  R2UR UR7, R11 ;  /* 0x000000000b0772ca */ /* 0x000fe200000e0000 */
[----:B------:R-:W-:Y:S01]  /*1fd0*/  VIADD R17, R0, 0x31810 ;  /* 0x0003181000117836 */ /* 0x000fe20000000000 */
[----:B------:R-:W-:Y:S01]  /*1fe0*/  R2UR UR4, R20 ;  /* 0x00000000140472ca */ /* 0x000fe200000e0000 */
[----:B------:R-:W-:-:S04]  /*1ff0*/  VIADD R16, R0, 0x22000 ;  /* 0x0002200000107836 */ /* 0x000fc80000000000 */
[----:B------:R2:W-:Y:S08]  /*2000*/  UTMALDG.2D [UR8], [UR16], desc[UR14] ;  /* 0x00000e08100075b4 */ /* 0x0005f00008009000 */
[----:B------:R2:W-:Y:S01]  /*2010*/  UTMALDG.2D [UR4], [UR12], desc[UR14] ;  /* 0x00000e040c0075b4 */ /* 0x0005e20008009000 */
[----:B------:R2:W-:Y:S01]  /*2020*/  SYNCS.ARRIVE.TRANS64 RZ, [R0+URZ+0x31808], R19 ;  /* 0x0318081300ff79a7 */ /* 0x0005e200080000ff */
[----:B------:R-:W3:Y:S02]  /*2030*/  SYNCS.PHASECHK.TRANS64.TRYWAIT P0, [R0+URZ+0x31830], R3 ;  /* 0x03183003000075a7 */ /* 0x000ee400080011ff */
[----:B--23--:R-:W-:Y:S05]  /*2040*/  @!P0 BRA `(.L_x_27) ;  /* 0x0000002c00c08947 */ /* 0x00cfea0003800000 */
.L_x_79:
        /* <DEDUP_REMOVED lines=9> */
[----:B-1----:R-:W-:Y:S01]  /*20e0*/  VIADD R15, R0, 0x10000 ;  /* 0x00010000000f7836 */ /* 0x002fe20000000000 */
[----:B------:R-:W-:Y:S01]  /*20f0*/  R2UR UR12, R34 ;  /* 0x00000000220c72ca */ /* 0x000fe200000e0000 */
[C---:B------:R-:W-:Y:S01]  /*2100*/  VIADD R14, R0.reuse, 0x31818 ;  /* 0x00031818000e7836 */ /* 0x040fe20000000000 */
[----:B------:R-:W-:Y:S01]  /*2110*/  R2UR UR13, R35 ;  /* 0x00000000230d72ca */ /* 0x000fe200000e0000 */
[----:B------:R-:W-:Y:S01]  /*2120*/  UMOV UR5, UR9 ;  /* 0x0000000900057c82 */ /* 0x000fe20008000000 */
[----:B------:R-:W-:Y:S01]  /*2130*/  R2UR UR7, R11 ;  /* 0x000000000b0772ca */ /* 0x000fe200000e0000 */
[----:B------:R-:W-:Y:S01]  /*2140*/  VIADD R13, R0, 0x29000 ;  /* 0x00029000000d7836 */ /* 0x000fe20000000000 */
[----:B------:R-:W-:-:S05]  /*2150*/  R2UR UR4, R16 ;  /* 0x00000000100472ca */ /* 0x000fca00000e0000 */
[----:B------:R1:W-:Y:S08]  /*2160*/  UTMALDG.2D [UR8], [UR16], desc[UR14] ;  /* 0x00000e08100075b4 */ /* 0x0003f00008009000 */
[----:B------:R1:W-:Y:S01]  /*2170*/  UTMALDG.2D [UR4], [UR12], desc[UR14] ;  /* 0x00000e040c0075b4 */ /* 0x0003e20008009000 */
[----:B------:R1:W-:Y:S01]  /*2180*/  SYNCS.ARRIVE.TRANS64 RZ, [R0+URZ+0x31810], R19 ;  /* 0x0318101300ff79a7 */ /* 0x0003e200080000ff */
[----:B------:R-:W2:Y:S02]  /*2190*/  SYNCS.PHASECHK.TRANS64.TRYWAIT P0, [R0+URZ+0x31838], R3 ;  /* 0x03183803000075a7 */ /* 0x000ea400080011ff */
[----:B-12---:R-:W-:Y:S05]  /*21a0*/  @!P0 BRA `(.L_x_28) ;  /* 0x0000002c00848947 */ /* 0x006fea0003800000 */
.L_x_81:
        /* <DEDUP_REMOVED lines=8> */
[----:B------:R-:W-:Y:S02]  /*2230*/  R2UR UR8, R15 ;  /* 0x000000000f0872ca */ /* 0x000fe400000e0000 */
[----:B------:R-:W-:-:S02]  /*2240*/  R2UR UR12, R34 ;  /* 0x00000000220c72ca */ /* 0x000fc400000e0000 */
[----:B------:R-:W-:Y:S01]  /*2250*/  R2UR UR13, R35 ;  /* 0x00000000230d72ca */ /* 0x000fe200000e0000 */
[----:B------:R-:W-:Y:S01]  /*2260*/  UMOV UR5, UR9 ;  /* 0x0000000900057c82 */ /* 0x000fe20008000000 */
[----:B------:R-:W-:Y:S02]  /*2270*/  R2UR UR7, R11 ;  /* 0x000000000b0772ca */ /* 0x000fe400000e0000 */
[----:B------:R-:W-:Y:S02]  /*2280*/  R2UR UR4, R13 ;  /* 0x000000000d0472ca */ /* 0x000fe400000e0000 */
[----:B------:R-:W-:-:S03]  /*2290*/  LOP3.LUT R10, R10, 0x1, RZ, 0x3c, !PT ;  /* 0x000000010a0a7812 */ /* 0x000fc600078e3cff */
[----:B------:R2:W-:Y:S02]  /*22a0*/  UTMALDG.2D [UR8], [UR16], desc[UR14] ;  /* 0x00000e08100075b4 */ /* 0x0005e40008009000 */
[----:B------:R-:W-:-:S06]  /*22b0*/  IMAD.U32 R27, R10, -0x80000000, RZ ;  /* 0x800000000a1b7824 */ /* 0x000fcc00078e00ff */
[----:B------:R2:W-:Y:S01]  /*22c0*/  UTMALDG.2D [UR4], [UR12], desc[UR14] ;  /* 0x00000e040c0075b4 */ /* 0x0005e20008009000 */
[----:B------:R2:W-:Y:S01]  /*22d0*/  SYNCS.ARRIVE.TRANS64 RZ, [R0+URZ+0x31818], R19 ;  /* 0x0318181300ff79a7 */ /* 0x0005e200080000ff */
[----:B------:R-:W3:Y:S02]  /*22e0*/  SYNCS.PHASECHK.TRANS64.TRYWAIT P0, [R0+URZ+0x31820], R27 ;  /* 0x0318201b000075a7 */ /* 0x000ee400080011ff */
[----:B--23--:R-:W-:Y:S05]  /*22f0*/  @!P0 BRA `(.L_x_29) ;  /* 0x0000002c004c8947 */ /* 0x00cfea0003800000 */
.L_x_83:
        /* <DEDUP_REMOVED lines=13> */
[----:B------:R-:W-:Y:S01]  /*23d0*/  UMOV UR13, UR17 ;  /* 0x00000011000d7c82 */ /* 0x000fe20008000000 */
[----:B------:R-:W-:Y:S01]  /*23e0*/  R2UR UR12, R6 ;  /* 0x00000000060c72ca */ /* 0x000fe200000e0000 */
[----:B------:R-:W-:Y:S01]  /*23f0*/  UMOV UR9, UR17 ;  /* 0x0000001100097c82 */ /* 0x000fe20008000000 */
[----:B------:R-:W-:Y:S01]  /*2400*/  R2UR UR15, R11 ;  /* 0x000000000b0f72ca */ /* 0x000fe200000e0000 */
[----:B------:R-:W-:Y:S01]  /*2410*/  UMOV UR5, UR17 ;  /* 0x0000001100057c82 */ /* 0x000fe20008000000 */
[----:B------:R-:W-:-:S02]  /*2420*/  R2UR UR22, R32 ;  /* 0x00000000201672ca */ /* 0x000fc400000e0000 */
[----:B------:R-:W-:Y:S01]  /*2430*/  R2UR UR23, R33 ;  /* 0x00000000211772ca */ /* 0x000fe200000e0000 */
[----:B------:R2:W-:Y:S01]  /*2440*/  UTMALDG.2D [UR16], [UR28], desc[UR24] ;  /* 0x000018101c0075b4 */ /* 0x0005e20008009000 */
[----:B------:R-:W-:Y:S01]  /*2450*/  R2UR UR8, R25 ;  /* 0x00000000190872ca */ /* 0x000fe200000e0000 */
[----:B------:R-:W-:Y:S01]  /*2460*/  UMOV UR10, UR19 ;  /* 0x00000013000a7c82 */ /* 0x000fe20008000000 */
[----:B------:R-:W-:Y:S02]  /*2470*/  R2UR UR20, R28 ;  /* 0x000000001c1472ca */ /* 0x000fe400000e0000 */
[----:B------:R-:W-:Y:S02]  /*2480*/  R2UR UR21, R29 ;  /* 0x000000001d1572ca */ /* 0x000fe400000e0000 */
[----:B------:R-:W-:Y:S01]  /*2490*/  R2UR UR4, R24 ;  /* 0x00000000180472ca */ /* 0x000fe200000e0000 */
[----:B------:R2:W-:Y:S01]  /*24a0*/  UTMALDG.2D [UR12], [UR26], desc[UR24] ;  /* 0x0000180c1a0075b4 */ /* 0x0005e20008009000 */
[----:B------:R-:W-:-:S05]  /*24b0*/  UMOV UR6, UR15 ;  /* 0x0000000f00067c82 */ /* 0x000fca0008000000 */
[----:B------:R2:W-:Y:S06]  /*24c0*/  UTMALDG.2D [UR8], [UR22], desc[UR24] ;  /* 0x00001808160075b4 */ /* 0x0005ec0008009000 */
[----:B------:R2:W-:Y:S01]  /*24d0*/  UTMALDG.2D [UR4], [UR20], desc[UR24] ;  /* 0x00001804140075b4 */ /* 0x0005e20008009000 */
[----:B------:R2:W-:Y:S01]  /*24e0*/  SYNCS.ARRIVE.TRANS64 RZ, [R0+URZ+0x31800], R23 ;  /* 0x0318001700ff79a7 */ /* 0x0005e200080000ff */
[----:B------:R-:W3:Y:S02]  /*24f0*/  SYNCS.PHASECHK.TRANS64.TRYWAIT P0, [R0+URZ+0x31828], R27 ;  /* 0x0318281b000075a7 */ /* 0x000ee400080011ff */
[----:B--23--:R-:W-:Y:S05]  /*2500*/  @!P0 BRA `(.L_x_30) ;  /* 0x0000002800e48947 */ /* 0x00cfea0003800000 */
.L_x_85:
        /* <DEDUP_REMOVED lines=13> */
[----:B------:R-:W-:-:S05]  /*25e0*/  R2UR UR7, R11 ;  /* 0x000000000b0772ca */ /* 0x000fca00000e0000 */
[----:B------:R2:W-:Y:S08]  /*25f0*/  UTMALDG.2D [UR8], [UR16], desc[UR14] ;  /* 0x00000e08100075b4 */ /* 0x0005f00008009000 */
[----:B------:R2:W-:Y:S01]  /*2600*/  UTMALDG.2D [UR4], [UR12], desc[UR14] ;  /* 0x00000e040c0075b4 */ /* 0x0005e20008009000 */
[----:B------:R2:W-:Y:S01]  /*2610*/  SYNCS.ARRIVE.TRANS64 RZ, [R0+URZ+0x31808], R19 ;  /* 0x0318081300ff79a7 */ /* 0x0005e200080000ff */
[----:B------:R-:W3:Y:S02]  /*2620*/  SYNCS.PHASECHK.TRANS64.TRYWAIT P0, [R0+URZ+0x31830], R27 ;  /* 0x0318301b000075a7 */ /* 0x000ee400080011ff */
[----:B--23--:R-:W-:Y:S05]  /*2630*/  @!P0 BRA `(.L_x_31) ;  /* 0x0000002800b48947 */ /* 0x00cfea0003800000 */
.L_x_87:
        /* <DEDUP_REMOVED lines=19> */
.L_x_89:
        /* <DEDUP_REMOVED lines=19> */
.L_x_91:
        /* <DEDUP_REMOVED lines=33> */
.L_x_93:
        /* <DEDUP_REMOVED lines=17> */
[----:B------:R-:W4:Y:S02]  /*2bc0*/  SYNCS.PHASECHK.TRANS64.TRYWAIT P0, [R0+URZ+0x31830], R3 ;  /* 0x03183003000075a7 */ /* 0x000f2400080011ff */
[----:B---34-:R-:W-:Y:S05]  /*2bd0*/  @!P0 BRA `(.L_x_35) ;  /* 0x0000002400bc8947 */ /* 0x018fea0003800000 */
.L_x_95:
        /* <DEDUP_REMOVED lines=19> */
.L_x_97:
[----:B------:R-:W-:Y:S01]  /*2d10*/  VIADD R2, R2, 0x1 ;  /* 0x0000000102027836 */ /* 0x000fe20000000000 */
        /* <DEDUP_REMOVED lines=14> */
[----:B------:R-:W-:-:S03]  /*2e00*/  ISETP.NE.AND P0, PT, R2, 0x1, PT ;  /* 0x000000010200780c */ /* 0x000fc60003f05270 */
[----:B------:R3:W-:Y:S08]  /*2e10*/  UTMALDG.2D [UR8], [UR16], desc[UR14] ;  /* 0x00000e08100075b4 */ /* 0x0007f00008009000 */
[----:B------:R3:W-:Y:S01]  /*2e20*/  UTMALDG.2D [UR4], [UR12], desc[UR14] ;  /* 0x00000e040c0075b4 */ /* 0x0007e20008009000 */
[----:B------:R3:W-:Y:S02]  /*2e30*/  SYNCS.ARRIVE.TRANS64 RZ, [R0+URZ+0x31818], R19 ;  /* 0x0318181300ff79a7 */ /* 0x0007e400080000ff */
[----:B---3--:R-:W-:Y:S05]  /*2e40*/  @!P0 EXIT ;  /* 0x000000000000894d */ /* 0x008fea0003800000 */
[----:B------:R-:W-:Y:S02]  /*2e50*/  IADD3 R4, PT, PT, R4, 0x8a, RZ ;  /* 0x0000008a04047810 */ /* 0x000fe40007ffe0ff */
[----:B------:R-:W-:Y:S01]  /*2e60*/  IADD3 R5, PT, PT, R5, 0x8a, RZ ;  /* 0x0000008a05057810 */ /* 0x000fe20007ffe0ff */
[----:B------:R-:W-:Y:S06]  /*2e70*/  BRA `(.L_x_37) ;  /* 0xffffffe800e47947 */ /* 0x000fec000383ffff */
.L_x_13:
[----:B------:R-:W-:-:S04]  /*2e80*/  LOP3.LUT R0, R3, 0xfffffffc, RZ, 0xc0, !PT ;  /* 0xfffffffc03007812 */ /* 0x000fc800078ec0ff */
[----:B------:R-:W-:-:S13]  /*2e90*/  ISETP.NE.AND P0, PT, R0, 0x4, PT ;  /* 0x000000040000780c */ /* 0x000fda0003f05270 */
[----:B-1----:R-:W-:Y:S05]  /*2ea0*/  @P0 EXIT ;  /* 0x000000000000094d */ /* 0x002fea0003800000 */
[----:B------:R-:W1:Y:S01]  /*2eb0*/  S2R R0, SR_CgaCtaId ;  /* 0x0000000000007919 */ /* 0x000e620000008800 */
[----:B------:R-:W-:-:S04]  /*2ec0*/  MOV R5, 0x400 ;  /* 0x0000040000057802 */ /* 0x000fc80000000f00 */
[----:B-1----:R-:W-:-:S05]  /*2ed0*/  LEA R0, R0, R5, 0x18 ;  /* 0x0000000500007211 */ /* 0x002fca00078ec0ff */
[----:B------:R-:W1:Y:S02]  /*2ee0*/  LDS R2, [R0+0x31880] ;  /* 0x0318800000027984 */ /* 0x000e640000000800 */
[----:B-1----:R-:W-:-:S13]  /*2ef0*/  ISETP.NE.AND P0, PT, R2, RZ, PT ;  /* 0x000000ff0200720c */ /* 0x002fda0003f05270 */
[----:B------:R-:W-:Y:S05]  /*2f00*/  @!P0 BRA `(.L_x_38) ;  /* 0x0000000000048947 */ /* 0x000fea0003800000 */
[----:B------:R-:W-:Y:S05]  /*2f10*/  BPT.TRAP 0x1 ;  /* 0x000000040000795c */ /* 0x000fea0000300000 */
.L_x_38:
[----:B------:R-:W1:Y:S01]  /*2f20*/  S2UR UR4, SR_CTAID.X ;  /* 0x00000000000479c3 */ /* 0x000e620000002500 */
[----:B------:R-:W-:Y:S02]  /*2f30*/  IADD3 R3, PT, PT, R3, -0x4, RZ ;  /* 0xfffffffc03037810 */ /* 0x000fe40007ffe0ff */
[----:B-1----:R-:W-:-:S13]  /*2f40*/  ISETP.LE.U32.AND P0, PT, R22, UR4, PT ;  /* 0x0000000416007c0c */ /* 0x002fda000bf03070 */
[----:B------:R-:W-:Y:S05]  /*2f50*/  @P0 BRA `(.L_x_39) ;  /* 0x0000001800d00947 */ /* 0x000fea0003800000 */
[----:B------:R-:W-:Y:S01]  /*2f60*/  IMAD.U32 R29, RZ, RZ, UR4 ;  /* 0x00000004ff1d7e24 */ /* 0x000fe2000f8e00ff */
[----:B------:R-:W-:Y:S01]  /*2f70*/  MOV R20, 0xffffffff ;  /* 0xffffffff00147802 */ /* 0x000fe20000000f00 */
[----:B------:R-:W-:Y:S02]  /*2f80*/  IMAD.SHL.U32 R2, R21, 0x4, RZ ;  /* 0x0000000415027824 */ /* 0x000fe400078e00ff */
[----:B------:R-:W-:Y:S01]  /*2f90*/  IMAD.SHL.U32 R30, R3, 0x800, RZ ;  /* 0x00000800031e7824 */ /* 0x000fe200078e00ff */
[----:B------:R-:W-:Y:S01]  /*2fa0*/  LOP3.LUT R5, RZ, R29, RZ, 0x33, !PT ;  /* 0x0000001dff057212 */ /* 0x000fe200078e33ff */
[C---:B------:R-:W-:Y:S01]  /*2fb0*/  VIADD R26, R2.reuse, 0x1 ;  /* 0x00000001021a7836 */ /* 0x040fe20000000000 */
[----:B------:R-:W-:Y:S01]  /*2fc0*/  SHF.R.U32.HI R28, RZ, 0x3, R2 ;  /* 0x00000003ff1c7819 */ /* 0x000fe20000011602 */
[C---:B------:R-:W-:Y:S01]  /*2fd0*/  VIADD R4, R2.reuse, 0x2 ;  /* 0x0000000202047836 */ /* 0x040fe20000000000 */
[----:B------:R-:W-:Y:S01]  /*2fe0*/  IADD3 R24, PT, PT, R2, 0x3, RZ ;  /* 0x0000000302187810 */ /* 0x000fe20007ffe0ff */
[----:B------:R-:W-:Y:S01]  /*2ff0*/  IMAD.IADD R22, R22, 0x1, R5 ;  /* 0x0000000116167824 */ /* 0x000fe200078e0205 */
[----:B------:R-:W-:Y:S01]  /*3000*/  LOP3.LUT R5, R28, 0x3, RZ, 0xc0, !PT ;  /* 0x000000031c057812 */ /* 0x000fe200078ec0ff */
[----:B------:R-:W-:Y:S01]  /*3010*/  IMAD.MOV.U32 R21, RZ, RZ, RZ ;  /* 0x000000ffff157224 */ /* 0x000fe200078e00ff */
[----:B------:R-:W-:Y:S01]  /*3020*/  PRMT R23, R29, 0x7610, R23 ;  /* 0x000076101d177816 */ /* 0x000fe20000000017 */
[----:B------:R-:W-:Y:S01]  /*3030*/  IMAD.HI.U32 R22, R22, 0x76b981db, RZ ;  /* 0x76b981db16167827 */ /* 0x000fe200078e00ff */
[----:B------:R-:W-:-:S02]  /*3040*/  LOP3.LUT R26, R5, 0x5, R26, 0x78, !PT ;  /* 0x00000005051a7812 */ /* 0x000fc400078e781a */
[C---:B------:R-:W-:Y:S02]  /*3050*/  LOP3.LUT R25, R5.reuse, 0x6, R4, 0x78, !PT ;  /* 0x0000000605197812 */ /* 0x040fe400078e7804 */
[----:B------:R-:W-:Y:S02]  /*3060*/  SHF.R.U32.HI R22, RZ, 0x6, R22 ;  /* 0x00000006ff167819 */ /* 0x000fe40000011616 */
[C---:B------:R-:W-:Y:S02]  /*3070*/  LOP3.LUT R27, R5.reuse, 0x4, R2, 0xf8, !PT ;  /* 0x00000004051b7812 */ /* 0x040fe400078ef802 */
[----:B------:R-:W-:Y:S01]  /*3080*/  LOP3.LUT R24, R5, 0x7, R24, 0x78, !PT ;  /* 0x0000000705187812 */ /* 0x000fe200078e7818 */
[----:B------:R-:W-:-:S07]  /*3090*/  IMAD.MOV R22, RZ, RZ, -R22 ;  /* 0x000000ffff167224 */ /* 0x000fce00078e0a16 */
.L_x_62:
[----:B------:R-:W-:Y:S01]  /*30a0*/  VIADD R20, R20, 0x1 ;  /* 0x0000000114147836 */ /* 0x000fe20000000000 */
[----:B------:R-:W-:Y:S05]  /*30b0*/  YIELD ;  /* 0x0000000000007946 */ /* 0x000fea0003800000 */
[----:B--2---:R-:W-:Y:S01]  /*30c0*/  IMAD.SHL.U32 R7, R20, 0x8, RZ ;  /* 0x0000000814077824 */ /* 0x004fe200078e00ff */
[----:B------:R-:W-:Y:S01]  /*30d0*/  SHF.R.U32.HI R5, RZ, 0x1, R20 ;  /* 0x00000001ff057819 */ /* 0x000fe20000011614 */
[----:B------:R-:W-:Y:S01]  /*30e0*/  VIADD R22, R22, 0x1 ;  /* 0x0000000116167836 */ /* 0x000fe20000000000 */
[----:B------:R-:W-:Y:S02]  /*30f0*/  SHF.R.U32.HI R40, RZ, 0x5, R29 ;  /* 0x00000005ff287819 */ /* 0x000fe4000001161d */
[----:B------:R-:W-:-:S02]  /*3100*/  LOP3.LUT R7, R7, 0x8, RZ, 0xc0, !PT ;  /* 0x0000000807077812 */ /* 0x000fc400078ec0ff */
[----:B------:R-:W-:Y:S01]  /*3110*/  LOP3.LUT R5, R5, 0x1, RZ, 0xc0, !PT ;  /* 0x0000000105057812 */ /* 0x000fe200078ec0ff */
[----:B------:R-:W-:Y:S01]  /*3120*/  IMAD.HI.U32 R40, R40, 0x4a7904b, RZ ;  /* 0x04a7904b28287827 */ /* 0x000fe200078e00ff */
[----:B------:R-:W-:Y:S02]  /*3130*/  ISETP.NE.AND P1, PT, R3, RZ, PT ;  /* 0x000000ff0300720c */ /* 0x000fe40003f25270 */
[----:B------:R-:W-:Y:S01]  /*3140*/  SHF.L.U32 R5, R5, 0x1f, RZ ;  /* 0x0000001f05057819 */ /* 0x000fe200000006ff */
[----:B------:R-:W-:Y:S01]  /*3150*/  IMAD.IADD R2, R0, 0x1, R7 ;  /* 0x0000000100027824 */ /* 0x000fe200078e0207 */
[C---:B------:R-:W-:Y:S01]  /*3160*/  PRMT R4, R40.reuse, 0x9910, RZ ;  /* 0x0000991028047816 */ /* 0x040fe200000000ff */
[----:B------:R-:W-:Y:S01]  /*3170*/  IMAD R35, R40, -0x10, R31 ;  /* 0xfffffff028237824 */ /* 0x000fe200078e021f */
[----:B------:R-:W-:Y:S01]  /*3180*/  ISETP.NE.AND P0, PT, R22, 0x1, PT ;  /* 0x000000011600780c */ /* 0x000fe20003f05270 */
[----:B------:R-:W1:Y:S02]  /*3190*/  SYNCS.PHASECHK.TRANS64.TRYWAIT P2, [R2+URZ+0x31860], R5 ;  /* 0x03186005020075a7 */ /* 0x000e6400080411ff */
[----:B------:R-:W-:-:S05]  /*31a0*/  IMAD R4, R4, 0x6e0, RZ ;  /* 0x000006e004047824 */ /* 0x000fca00078e02ff */
[----:B------:R-:W-:-:S04]  /*31b0*/  IADD3 R38, PT, PT, RZ, -R4, RZ ;  /* 0x80000004ff267210 */ /* 0x000fc80007ffe0ff */
[----:B------:R-:W-:Y:S01]  /*31c0*/  PRMT R38, R38, 0x7710, RZ ;  /* 0x0000771026267816 */ /* 0x000fe200000000ff */
[----:B-1----:R-:W-:Y:S06]  /*31d0*/  @!P2 BRA `(.L_x_40) ;  /* 0x000000200074a947 */ /* 0x002fec0003800000 */
.L_x_99:
[----:B------:R-:W-:Y:S01]  /*31e0*/  NOP ;  /* 0x0000000000007918 */ /* 0x000fe20000000000 */
[----:B------:R-:W-:Y:S01]  /*31f0*/  LOP3.LUT R4, R20, 0x1, RZ, 0xc0, !PT ;  /* 0x0000000114047812 */ /* 0x000fe200078ec0ff */
[----:B------:R-:W-:Y:S01]  /*3200*/  IMAD.IADD R38, R38, 0x1, R23 ;  /* 0x0000000126267824 */ /* 0x000fe200078e0217 */
[----:B------:R-:W-:Y:S01]  /*3210*/  VIMNMX.U32 R35, PT, PT, R35, 0x10, PT ;  /* 0x0000001023237848 */ /* 0x000fe20003fe0000 */
[----:B------:R-:W-:Y:S06]  /*3220*/  @P1 BRA `(.L_x_41) ;  /* 0x0000000000041947 */ /* 0x000fec0003800000 */
[----:B------:R-:W-:-:S04]  /*3230*/  DEPBAR.LE SB0, 0x1 ;  /* 0x000080400000791a */ /* 0x000fc80000000000 */
.L_x_41:
[----:B------:R-:W-:Y:S02]  /*3240*/  LOP3.LUT R11, R38, 0xffff, RZ, 0xc0, !PT ;  /* 0x0000ffff260b7812 */ /* 0x000fe400078ec0ff */
[----:B------:R-:W-:Y:S02]  /*3250*/  MOV R6, 0x3270 ;  /* 0x0000327000067802 */ /* 0x000fe40000000f00 */
[----:B-1----:R-:W-:Y:S05]  /*3260*/  CALL.REL.NOINC `($__internal_3_$__cuda_sm20_div_u16) ;  /* 0x00000020008c7944 */ /* 0x002fea0003c00000 */
[----:B------:R-:W-:Y:S05]  /*3270*/  WARPSYNC.ALL ;  /* 0x0000000000007948 */ /* 0x000fea0003800000 */
[----:B------:R-:W-:Y:S01]  /*3280*/  NOP ;  /* 0x0000000000007918 */ /* 0x000fe20000000000 */
[----:B------:R-:W-:Y:S02]  /*3290*/  ISETP.NE.AND P1, PT, R3, RZ, PT ;  /* 0x000000ff0300720c */ /* 0x000fe40003f25270 */
[----:B------:R-:W-:Y:S01]  /*32a0*/  R2UR UR7, R4 ;  /* 0x00000000040772ca */ /* 0x000fe200000e0000 */
[----:B------:R-:W-:Y:S01]  /*32b0*/  BAR.SYNC.DEFER_BLOCKING 0x8, 0x80 ;  /* 0x0202000000007b1d */ /* 0x000fe20000010000 */
[----:B------:R-:W-:Y:S01]  /*32c0*/  IMAD R37, R21, 0x2000, R30 ;  /* 0x0000200015257824 */ /* 0x000fe200078e021e */
[----:B------:R-:W-:-:S03]  /*32d0*/  PRMT R39, R36, 0x9910, RZ ;  /* 0x0000991024277816 */ /* 0x000fc600000000ff */
[----:B------:R-:W-:-:S04]  /*32e0*/  IMAD R37, R28, 0x80, R37 ;  /* 0x000000801c257824 */ /* 0x000fc800078e0225 */
[--C-:B------:R-:W-:Y:S02]  /*32f0*/  IMAD R33, R27, 0x10, R37.reuse ;  /* 0x000000101b217824 */ /* 0x100fe400078e0225 */
[----:B------:R-:W-:Y:S01]  /*3300*/  IMAD R41, R26, 0x10, R37 ;  /* 0x000000101a297824 */ /* 0x000fe200078e0225 */
[----:B------:R-:W-:-:S03]  /*3310*/  UIMAD UR7, UR7, 0xe0, URZ ;  /* 0x000000e0070778a4 */ /* 0x000fc6000f8e02ff */
[----:B------:R-:W-:-:S06]  /*3320*/  IMAD.IADD R41, R0, 0x1, R41 ;  /* 0x0000000100297824 */ /* 0x000fcc00078e0229 */
[----:B------:R-:W1:Y:S01]  /*3330*/  LDTM.x8 R12, tmem[UR7] ;  /* 0x00000007000c79ee */ /* 0x000e6200081c0000 */
[----:B------:R-:W-:Y:S01]  /*3340*/  NOP ;  /* 0x0000000000007918 */ /* 0x000fe20000000000 */
[----:B-1----:R-:W1:Y:S01]  /*3350*/  LDTM.x8 R4, tmem[UR7+0x8] ;  /* 0x00000807000479ee */ /* 0x002e6200081c0000 */
[----:B------:R-:W-:Y:S02]  /*3360*/  F2FP.BF16.F32.PACK_AB R12, R13, R12 ;  /* 0x0000000c0d0c723e */ /* 0x000fe400000010ff */
[----:B------:R-:W-:Y:S02]  /*3370*/  F2FP.BF16.F32.PACK_AB R13, R15, R14 ;  /* 0x0000000e0f0d723e */ /* 0x000fe400000010ff */
[----:B------:R-:W-:Y:S01]  /*3380*/  F2FP.BF16.F32.PACK_AB R14, R17, R16 ;  /* 0x00000010110e723e */ /* 0x000fe200000010ff */
[----:B------:R-:W-:Y:S01]  /*3390*/  IMAD.IADD R16, R0, 0x1, R33 ;  /* 0x0000000100107824 */ /* 0x000fe200078e0221 */
[----:B------:R-:W-:Y:S02]  /*33a0*/  F2FP.BF16.F32.PACK_AB R15, R19, R18 ;  /* 0x00000012130f723e */ /* 0x000fe400000010ff */
[----:B-1----:R-:W-:-:S02]  /*33b0*/  F2FP.BF16.F32.PACK_AB R32, R5, R4 ;  /* 0x000000040520723e */ /* 0x002fc400000010ff */
[----:B------:R-:W-:Y:S01]  /*33c0*/  PRMT R4, R35, 0x9910, RZ ;  /* 0x0000991023047816 */ /* 0x000fe200000000ff */
[----:B------:R1:W-:Y:S01]  /*33d0*/  STS.128 [R16], R12 ;  /* 0x0000000c10007388 */ /* 0x0003e20000000c00 */
[----:B------:R-:W-:Y:S01]  /*33e0*/  NOP ;  /* 0x0000000000007918 */ /* 0x000fe20000000000 */
[----:B------:R-:W-:Y:S02]  /*33f0*/  F2FP.BF16.F32.PACK_AB R33, R7, R6 ;  /* 0x000000060721723e */ /* 0x000fe400000010ff */
[----:B------:R-:W-:Y:S01]  /*3400*/  F2FP.BF16.F32.PACK_AB R34, R9, R8 ;  /* 0x000000080922723e */ /* 0x000fe200000010ff */
[----:B------:R-:W-:Y:S01]  /*3410*/  IMAD R39, R39, R4, RZ ;  /* 0x0000000427277224 */ /* 0x000fe200078e02ff */
[----:B------:R-:W-:-:S03]  /*3420*/  F2FP.BF16.F32.PACK_AB R35, R11, R10 ;  /* 0x0000000a0b23723e */ /* 0x000fc600000010ff */
[----:B------:R-:W-:Y:S02]  /*3430*/  IMAD.MOV R39, RZ, RZ, -R39 ;  /* 0x000000ffff277224 */ /* 0x000fe400078e0a27 */
[----:B------:R2:W-:Y:S03]  /*3440*/  STS.128 [R41], R32 ;  /* 0x0000002029007388 */ /* 0x0005e60000000c00 */
[----:B------:R-:W-:-:S05]  /*3450*/  PRMT R39, R39, 0x7710, RZ ;  /* 0x0000771027277816 */ /* 0x000fca00000000ff */
[----:B------:R-:W-:-:S05]  /*3460*/  IMAD.IADD R39, R38, 0x1, R39 ;  /* 0x0000000126277824 */ /* 0x000fca00078e0227 */
[----:B------:R-:W-:-:S05]  /*3470*/  LOP3.LUT R39, R39, 0xffff, RZ, 0xc0, !PT ;  /* 0x0000ffff27277812 */ /* 0x000fca00078ec0ff */
[----:B------:R-:W-:Y:S01]  /*3480*/  IMAD R40, R40, 0x10, R39 ;  /* 0x0000001028287824 */ /* 0x000fe200078e0227 */
[----:B-1----:R-:W1:Y:S01]  /*3490*/  LDTM.x8 R12, tmem[UR7+0x10] ;  /* 0x00001007000c79ee */ /* 0x002e6200081c0000 */
[----:B------:R-:W-:Y:S01]  /*34a0*/  NOP ;  /* 0x0000000000007918 */ /* 0x000fe20000000000 */
[----:B-1----:R-:W1:Y:S01]  /*34b0*/  LDTM.x8 R4, tmem[UR7+0x18] ;  /* 0x00001807000479ee */ /* 0x002e6200081c0000 */
[----:B--2---:R-:W-:Y:S01]  /*34c0*/  LOP3.LUT R32, R36, 0xffff, RZ, 0xc0, !PT ;  /* 0x0000ffff24207812 */ /* 0x004fe200078ec0ff */
[----:B------:R-:W-:-:S04]  /*34d0*/  IMAD.SHL.U32 R33, R40, 0x80, RZ ;  /* 0x0000008028217824 */ /* 0x000fc800078e00ff */
[----:B------:R-:W-:Y:S01]  /*34e0*/  IMAD R32, R32, 0xe0, RZ ;  /* 0x000000e020207824 */ /* 0x000fe200078e02ff */
[----:B------:R-:W-:Y:S02]  /*34f0*/  F2FP.BF16.F32.PACK_AB R12, R13, R12 ;  /* 0x0000000c0d0c723e */ /* 0x000fe400000010ff */
[----:B------:R-:W-:Y:S02]  /*3500*/  F2FP.BF16.F32.PACK_AB R13, R15, R14 ;  /* 0x0000000e0f0d723e */ /* 0x000fe400000010ff */
[----:B------:R-:W-:Y:S01]  /*3510*/  F2FP.BF16.F32.PACK_AB R14, R17, R16 ;  /* 0x00000010110e723e */ /* 0x000fe200000010ff */
[--C-:B------:R-:W-:Y:S01]  /*3520*/  IMAD R17, R25, 0x10, R37.reuse ;  /* 0x0000001019117824 */ /* 0x100fe200078e0225 */
[----:B------:R-:W-:Y:S01]  /*3530*/  F2FP.BF16.F32.PACK_AB R15, R19, R18 ;  /* 0x00000012130f723e */ /* 0x000fe200000010ff */
[----:B------:R-:W-:Y:S01]  /*3540*/  IMAD R37, R24, 0x10, R37 ;  /* 0x0000001018257824 */ /* 0x000fe200078e0225 */
[----:B-1----:R-:W-:Y:S01]  /*3550*/  F2FP.BF16.F32.PACK_AB R4, R5, R4 ;  /* 0x000000040504723e */ /* 0x002fe200000010ff */
[C---:B------:R-:W-:Y:S01]  /*3560*/  IMAD.IADD R17, R0.reuse, 0x1, R17 ;  /* 0x0000000100117824 */ /* 0x040fe200078e0211 */
[----:B------:R-:W-:Y:S01]  /*3570*/  F2FP.BF16.F32.PACK_AB R5, R7, R6 ;  /* 0x000000060705723e */ /* 0x000fe200000010ff */
[----:B------:R-:W-:Y:S01]  /*3580*/  IMAD.IADD R37, R0, 0x1, R37 ;  /* 0x0000000100257824 */ /* 0x000fe200078e0225 */
[----:B------:R-:W-:-:S02]  /*3590*/  F2FP.BF16.F32.PACK_AB R6, R9, R8 ;  /* 0x000000080906723e */ /* 0x000fc400000010ff */
[----:B------:R-:W-:Y:S01]  /*35a0*/  F2FP.BF16.F32.PACK_AB R7, R11, R10 ;  /* 0x0000000a0b07723e */ /* 0x000fe200000010ff */
[----:B------:R1:W-:Y:S01]  /*35b0*/  STS.128 [R17], R12 ;  /* 0x0000000c11007388 */ /* 0x0003e20000000c00 */
[----:B------:R-:W-:-:S03]  /*35c0*/  NOP ;  /* 0x0000000000007918 */ /* 0x000fc60000000000 */
[----:B------:R1:W-:Y:S01]  /*35d0*/  STS.128 [R37], R4 ;  /* 0x0000000425007388 */ /* 0x0003e20000000c00 */
[----:B------:R2:W-:Y:S06]  /*35e0*/  MEMBAR.ALL.CTA ;  /* 0x0000000000007992 */ /* 0x0005ec0000008000 */
[----:B--2---:R-:W2:Y:S02]  /*35f0*/  FENCE.VIEW.ASYNC.S ;  /* 0x00000000000073c6 */ /* 0x004ea40000000000 */
[----:B--2---:R-:W-:Y:S06]  /*3600*/  BAR.SYNC.DEFER_BLOCKING 0x8, 0x80 ;  /* 0x0202000000007b1d */ /* 0x004fec0000010000 */
[----:B------:R-:W-:Y:S05]  /*3610*/  @P1 BRA `(.L_x_42) ;  /* 0x0000000000381947 */ /* 0x000fea0003800000 */
[----:B------:R-:W-:Y:S01]  /*3620*/  ELECT P2, URZ, PT ;  /* 0x0000000000ff782f */ /* 0x000fe20003840000 */
[----:B------:R-:W-:-:S12]  /*3630*/  BSSY.RECONVERGENT B0, `(.L_x_42) ;  /* 0x000000c000007945 */ /* 0x000fd80003800200 */
[----:B------:R-:W-:Y:S05]  /*3640*/  @!P2 BRA `(.L_x_43) ;  /* 0x000000000028a947 */ /* 0x000fea0003800000 */
[----:B------:R-:W2:Y:S01]  /*3650*/  LDCU.64 UR8, c[0x0][0x348] ;  /* 0x00006900ff0877ac */ /* 0x000ea20008000a00 */
[----:B------:R-:W-:Y:S02]  /*3660*/  R2UR UR10, R21 ;  /* 0x00000000150a72ca */ /* 0x000fe400000e0000 */
[----:B------:R-:W-:Y:S02]  /*3670*/  R2UR UR4, R0 ;  /* 0x00000000000472ca */ /* 0x000fe400000e0000 */
[----:B------:R-:W-:Y:S02]  /*3680*/  R2UR UR5, R32 ;  /* 0x00000000200572ca */ /* 0x000fe400000e0000 */
[----:B------:R-:W-:-:S09]  /*3690*/  R2UR UR6, R33 ;  /* 0x00000000210672ca */ /* 0x000fd200000e0000 */
[----:B------:R-:W-:Y:S02]  /*36a0*/  ULEA UR4, UR10, UR4, 0xd ;  /* 0x000000040a047291 */ /* 0x000fe4000f8e68ff */
[----:B--2---:R-:W-:-:S04]  /*36b0*/  UIADD3 UR8, UP0, UPT, UR8, 0x240, URZ ;  /* 0x0000024008087890 */ /* 0x004fc8000ff1e0ff */
[----:B------:R-:W-:-:S09]  /*36c0*/  UIADD3.X UR9, UPT, UPT, URZ, UR9, URZ, UP0, !UPT ;  /* 0x00000009ff097290 */ /* 0x000fd200087fe4ff */
[----:B------:R2:W-:Y:S02]  /*36d0*/  UTMASTG.2D [UR4], [UR8] ;  /* 0x00000004080073b5 */ /* 0x0005e40008008000 */
[----:B--2---:R0:W-:Y:S02]  /*36e0*/  UTMACMDFLUSH ;  /* 0x00000000000079b7 */ /* 0x0041e40000000000 */
.L_x_43:
[----:B------:R-:W-:Y:S05]  /*36f0*/  BSYNC.RECONVERGENT B0 ;  /* 0x0000000000007941 */ /* 0x000fea0003800200 */
.L_x_42:
[----:B------:R-:W-:Y:S05]  /*3700*/  @P1 BRA `(.L_x_44) ;  /* 0x0000000000041947 */ /* 0x000fea0003800000 */
[----:B------:R-:W-:-:S04]  /*3710*/  DEPBAR.LE SB0, 0x1 ;  /* 0x000080400000791a */ /* 0x000fc80000000000 */
.L_x_44:
[----:B------:R-:W-:Y:S01]  /*3720*/  BAR.SYNC.DEFER_BLOCKING 0x8, 0x80 ;  /* 0x0202000000007b1d */ /* 0x000fe20000010000 */
[----:B------:R-:W-:-:S04]  /*3730*/  LOP3.LUT R53, R21, 0x1, RZ, 0xc0, !PT ;  /* 0x0000000115357812 */ /* 0x000fc800078ec0ff */
[----:B------:R-:W-:Y:S01]  /*3740*/  LOP3.LUT R21, R53, 0x1, RZ, 0x3c, !PT ;  /* 0x0000000135157812 */ /* 0x000fe200078e3cff */
[----:B-1----:R-:W1:Y:S04]  /*3750*/  LDTM.x8 R12, tmem[UR7+0x20] ;  /* 0x00002007000c79ee */ /* 0x002e6800081c0000 */
[C---:B------:R-:W-:Y:S02]  /*3760*/  IMAD R35, R21.reuse, 0x2000, R30 ;  /* 0x0000200015237824 */ /* 0x040fe400078e021e */
[----:B------:R-:W-:Y:S02]  /*3770*/  IMAD R50, R21, 0x2000, R0 ;  /* 0x0000200015327824 */ /* 0x000fe400078e0200 */
[----:B------:R-:W-:-:S04]  /*3780*/  IMAD R34, R28, 0x80, R35 ;  /* 0x000000801c227824 */ /* 0x000fc800078e0223 */
[--C-:B------:R-:W-:Y:S02]  /*3790*/  IMAD R37, R27, 0x10, R34.reuse ;  /* 0x000000101b257824 */ /* 0x100fe400078e0222 */
[--C-:B------:R-:W-:Y:S02]  /*37a0*/  IMAD R35, R26, 0x10, R34.reuse ;  /* 0x000000101a237824 */ /* 0x100fe400078e0222 */
[C---:B------:R-:W-:Y:S01]  /*37b0*/  IMAD.IADD R37, R0.reuse, 0x1, R37 ;  /* 0x0000000100257824 */ /* 0x040fe200078e0225 */
[----:B------:R-:W-:Y:S01]  /*37c0*/  NOP ;  /* 0x0000000000007918 */ /* 0x000fe20000000000 */
[----:B-1----:R-:W1:Y:S01]  /*37d0*/  LDTM.x8 R4, tmem[UR7+0x28] ;  /* 0x00002807000479ee */ /* 0x002e6200081c0000 */
[----:B------:R-:W-:Y:S02]  /*37e0*/  IMAD.IADD R35, R0, 0x1, R35 ;  /* 0x0000000100237824 */ /* 0x000fe400078e0223 */
[--C-:B------:R-:W-:Y:S02]  /*37f0*/  IMAD R39, R25, 0x10, R34.reuse ;  /* 0x0000001019277824 */ /* 0x100fe400078e0222 */
[----:B------:R-:W-:Y:S01]  /*3800*/  IMAD R51, R24, 0x10, R34 ;  /* 0x0000001018337824 */ /* 0x000fe200078e0222 */
[----:B------:R-:W-:Y:S01]  /*3810*/  F2FP.BF16.F32.PACK_AB R44, R13, R12 ;  /* 0x0000000c0d2c723e */ /* 0x000fe200000010ff */
[C---:B------:R-:W-:Y:S01]  /*3820*/  IMAD.IADD R39, R0.reuse, 0x1, R39 ;  /* 0x0000000100277824 */ /* 0x040fe200078e0227 */
[----:B------:R-:W-:Y:S01]  /*3830*/  F2FP.BF16.F32.PACK_AB R45, R15, R14 ;  /* 0x0000000e0f2d723e */ /* 0x000fe200000010ff */
[----:B------:R-:W-:Y:S01]  /*3840*/  IMAD.IADD R51, R0, 0x1, R51 ;  /* 0x0000000100337824 */ /* 0x000fe200078e0233 */
[----:B------:R-:W-:-:S02]  /*3850*/  F2FP.BF16.F32.PACK_AB R46, R17, R16 ;  /* 0x00000010112e723e */ /* 0x000fc400000010ff */
[----:B------:R-:W-:-:S05]  /*3860*/  F2FP.BF16.F32.PACK_AB R47, R19, R18 ;  /* 0x00000012132f723e */ /* 0x000fca00000010ff */
[----:B------:R2:W-:Y:S01]  /*3870*/  STS.128 [R37], R44 ;  /* 0x0000002c25007388 */ /* 0x0005e20000000c00 */
[----:B------:R-:W-:Y:S01]  /*3880*/  NOP ;  /* 0x0000000000007918 */ /* 0x000fe20000000000 */
[----:B-1----:R-:W1:Y:S01]  /*3890*/  LDTM.x8 R12, tmem[UR7+0x30] ;  /* 0x00003007000c79ee */ /* 0x002e6200081c0000 */
[----:B------:R-:W-:Y:S02]  /*38a0*/  F2FP.BF16.F32.PACK_AB R40, R5, R4 ;  /* 0x000000040528723e */ /* 0x000fe400000010ff */
[----:B------:R-:W-:Y:S02]  /*38b0*/  F2FP.BF16.F32.PACK_AB R41, R7, R6 ;  /* 0x000000060729723e */ /* 0x000fe400000010ff */
[----:B------:R-:W-:Y:S02]  /*38c0*/  F2FP.BF16.F32.PACK_AB R42, R9, R8 ;  /* 0x00000008092a723e */ /* 0x000fe400000010ff */
        /* <DEDUP_REMOVED lines=10> */
[----:B-1----:R-:W-:Y:S02]  /*3970*/  F2FP.BF16.F32.PACK_AB R4, R5, R4 ;  /* 0x000000040504723e */ /* 0x002fe400000010ff */
[----:B------:R-:W-:Y:S02]  /*3980*/  F2FP.BF16.F32.PACK_AB R5, R7, R6 ;  /* 0x000000060705723e */ /* 0x000fe400000010ff */
[----:B------:R-:W-:Y:S02]  /*3990*/  F2FP.BF16.F32.PACK_AB R6, R9, R8 ;  /* 0x000000080906723e */ /* 0x000fe400000010ff */
[----:B------:R-:W-:-:S05]  /*39a0*/  F2FP.BF16.F32.PACK_AB R7, R11, R10 ;  /* 0x0000000a0b07723e */ /* 0x000fca00000010ff */
[----:B------:R2:W-:Y:S01]  /*39b0*/  STS.128 [R51], R4 ;  /* 0x0000000433007388 */ /* 0x0005e20000000c00 */
[----:B------:R1:W-:Y:S06]  /*39c0*/  MEMBAR.ALL.CTA ;  /* 0x0000000000007992 */ /* 0x0003ec0000008000 */
[----:B-1----:R-:W1:Y:S02]  /*39d0*/  FENCE.VIEW.ASYNC.S ;  /* 0x00000000000073c6 */ /* 0x002e640000000000 */
[----:B-1----:R-:W-:Y:S06]  /*39e0*/  BAR.SYNC.DEFER_BLOCKING 0x8, 0x80 ;  /* 0x0202000000007b1d */ /* 0x002fec0000010000 */
[----:B------:R-:W-:Y:S05]  /*39f0*/  @P1 BRA `(.L_x_45) ;  /* 0x0000000000381947 */ /* 0x000fea0003800000 */
[----:B------:R-:W-:Y:S01]  /*3a00*/  ELECT P2, URZ, PT ;  /* 0x0000000000ff782f */ /* 0x000fe20003840000 */
[----:B------:R-:W-:-:S12]  /*3a10*/  BSSY.RECONVERGENT B0, `(.L_x_46) ;  /* 0x000000b000007945 */ /* 0x000fd80003800200 */
[----:B------:R-:W-:Y:S05]  /*3a20*/  @!P2 BRA `(.L_x_47) ;  /* 0x000000000024a947 */ /* 0x000fea0003800000 */
[----:B------:R-:W1:Y:S01]  /*3a30*/  LDCU.64 UR8, c[0x0][0x348] ;  /* 0x00006900ff0877ac */ /* 0x000e620008000a00 */
[----:B------:R-:W-:Y:S02]  /*3a40*/  R2UR UR5, R32 ;  /* 0x00000000200572ca */ /* 0x000fe400000e0000 */
[----:B------:R-:W-:Y:S02]  /*3a50*/  R2UR UR4, R50 ;  /* 0x00000000320472ca */ /* 0x000fe400000e0000 */
[----:B------:R-:W-:-:S09]  /*3a60*/  R2UR UR6, R33 ;  /* 0x00000000210672ca */ /* 0x000fd200000e0000 */
[----:B------:R-:W-:Y:S02]  /*3a70*/  UIADD3 UR5, UPT, UPT, UR5, 0x20, URZ ;  /* 0x0000002005057890 */ /* 0x000fe4000fffe0ff */
[----:B-1----:R-:W-:-:S04]  /*3a80*/  UIADD3 UR8, UP0, UPT, UR8, 0x240, URZ ;  /* 0x0000024008087890 */ /* 0x002fc8000ff1e0ff */
[----:B------:R-:W-:-:S09]  /*3a90*/  UIADD3.X UR9, UPT, UPT, URZ, UR9, URZ, UP0, !UPT ;  /* 0x00000009ff097290 */ /* 0x000fd200087fe4ff */
[----:B------:R1:W-:Y:S02]  /*3aa0*/  UTMASTG.2D [UR4], [UR8] ;  /* 0x00000004080073b5 */ /* 0x0003e40008008000 */
[----:B-1----:R0:W-:Y:S02]  /*3ab0*/  UTMACMDFLUSH ;  /* 0x00000000000079b7 */ /* 0x0021e40000000000 */
.L_x_47:
[----:B------:R-:W-:Y:S05]  /*3ac0*/  BSYNC.RECONVERGENT B0 ;  /* 0x0000000000007941 */ /* 0x000fea0003800200 */
.L_x_46:
[----:B------:R-:W-:-:S04]  /*3ad0*/  DEPBAR.LE SB0, 0x1 ;  /* 0x000080400000791a */ /* 0x000fc80000000000 */
.L_x_45:
[----:B------:R-:W-:Y:S01]  /*3ae0*/  BAR.SYNC.DEFER_BLOCKING 0x8, 0x80 ;  /* 0x0202000000007b1d */ /* 0x000fe20000010000 */
[C---:B--2---:R-:W-:Y:S02]  /*3af0*/  IMAD R41, R53.reuse, 0x2000, R30 ;  /* 0x0000200035297824 */ /* 0x044fe400078e021e */
[----:B------:R-:W-:Y:S02]  /*3b00*/  IMAD R48, R53, 0x2000, R0 ;  /* 0x0000200035307824 */ /* 0x000fe400078e0200 */
[----:B------:R-:W-:Y:S01]  /*3b10*/  IMAD R38, R28, 0x80, R41 ;  /* 0x000000801c267824 */ /* 0x000fe200078e0229 */
[----:B------:R-:W1:Y:S03]  /*3b20*/  LDTM.x8 R12, tmem[UR7+0x40] ;  /* 0x00004007000c79ee */ /* 0x000e6600081c0000 */
[----:B------:R-:W-:-:S04]  /*3b30*/  IMAD R49, R24, 0x10, R38 ;  /* 0x0000001018317824 */ /* 0x000fc800078e0226 */
[C---:B------:R-:W-:Y:S01]  /*3b40*/  IMAD.IADD R49, R0.reuse, 0x1, R49 ;  /* 0x0000000100317824 */ /* 0x040fe200078e0231 */
[----:B------:R-:W-:Y:S01]  /*3b50*/  NOP ;  /* 0x0000000000007918 */ /* 0x000fe20000000000 */
[----:B-1----:R-:W1:Y:S01]  /*3b60*/  LDTM.x8 R4, tmem[UR7+0x48] ;  /* 0x00004807000479ee */ /* 0x002e6200081c0000 */
[----:B------:R-:W-:Y:S01]  /*3b70*/  F2FP.BF16.F32.PACK_AB R44, R13, R12 ;  /* 0x0000000c0d2c723e */ /* 0x000fe200000010ff */
[----:B------:R-:W-:Y:S01]  /*3b80*/  IMAD R13, R27, 0x10, R38 ;  /* 0x000000101b0d7824 */ /* 0x000fe200078e0226 */
[----:B------:R-:W-:Y:S02]  /*3b90*/  F2FP.BF16.F32.PACK_AB R45, R15, R14 ;  /* 0x0000000e0f2d723e */ /* 0x000fe400000010ff */
[----:B------:R-:W-:Y:S01]  /*3ba0*/  F2FP.BF16.F32.PACK_AB R46, R17, R16 ;  /* 0x00000010112e723e */ /* 0x000fe200000010ff */
[----:B------:R-:W-:Y:S01]  /*3bb0*/  IMAD.IADD R36, R0, 0x1, R13 ;  /* 0x0000000100247824 */ /* 0x000fe200078e020d */
[----:B------:R-:W-:-:S05]  /*3bc0*/  F2FP.BF16.F32.PACK_AB R47, R19, R18 ;  /* 0x00000012132f723e */ /* 0x000fca00000010ff */
[----:B------:R2:W-:Y:S01]  /*3bd0*/  STS.128 [R36], R44 ;  /* 0x0000002c24007388 */ /* 0x0005e20000000c00 */
        /* <DEDUP_REMOVED lines=11> */
[----:B------:R-:W-:Y:S02]  /*3c90*/  F2FP.BF16.F32.PACK_AB R12, R13, R12 ;  /* 0x0000000c0d0c723e */ /* 0x000fe400000010ff */
[----:B------:R-:W-:Y:S02]  /*3ca0*/  F2FP.BF16.F32.PACK_AB R13, R15, R14 ;  /* 0x0000000e0f0d723e */ /* 0x000fe400000010ff */
[----:B------:R-:W-:Y:S01]  /*3cb0*/  F2FP.BF16.F32.PACK_AB R14, R17, R16 ;  /* 0x00000010110e723e */ /* 0x000fe200000010ff */
[----:B------:R-:W-:Y:S01]  /*3cc0*/  IMAD R17, R25, 0x10, R38 ;  /* 0x0000001019117824 */ /* 0x000fe200078e0226 */
[----:B------:R-:W-:-:S03]  /*3cd0*/  F2FP.BF16.F32.PACK_AB R15, R19, R18 ;  /* 0x00000012130f723e */ /* 0x000fc600000010ff */
[----:B------:R-:W-:-:S05]  /*3ce0*/  IMAD.IADD R38, R0, 0x1, R17 ;  /* 0x0000000100267824 */ /* 0x000fca00078e0211 */
        /* <DEDUP_REMOVED lines=23> */
.L_x_50:
[----:B------:R-:W-:Y:S05]  /*3e60*/  BSYNC.RECONVERGENT B0 ;  /* 0x0000000000007941 */ /* 0x000fea0003800200 */
.L_x_49:
[----:B------:R-:W-:-:S04]  /*3e70*/  DEPBAR.LE SB0, 0x1 ;  /* 0x000080400000791a */ /* 0x000fc80000000000 */
.L_x_48:
[----:B------:R-:W-:Y:S06]  /*3e80*/  BAR.SYNC.DEFER_BLOCKING 0x8, 0x80 ;  /* 0x0202000000007b1d */ /* 0x000fec0000010000 */
[----:B--2---:R-:W1:Y:S01]  /*3e90*/  LDTM.x8 R12, tmem[UR7+0x60] ;  /* 0x00006007000c79ee */ /* 0x004e6200081c0000 */
[----:B------:R-:W-:Y:S01]  /*3ea0*/  NOP ;  /* 0x0000000000007918 */ /* 0x000fe20000000000 */
[----:B-1----:R-:W1:Y:S01]  /*3eb0*/  LDTM.x8 R4, tmem[UR7+0x68] ;  /* 0x00006807000479ee */ /* 0x002e6200081c0000 */
[----:B------:R-:W-:Y:S02]  /*3ec0*/  F2FP.BF16.F32.PACK_AB R44, R13, R12 ;  /* 0x0000000c0d2c723e */ /* 0x000fe400000010ff */
[----:B------:R-:W-:-:S02]  /*3ed0*/  F2FP.BF16.F32.PACK_AB R45, R15, R14 ;  /* 0x0000000e0f2d723e */ /* 0x000fc400000010ff */
        /* <DEDUP_REMOVED lines=39> */
.L_x_53:
[----:B------:R-:W-:Y:S05]  /*4150*/  BSYNC.RECONVERGENT B0 ;  /* 0x0000000000007941 */ /* 0x000fea0003800200 */
.L_x_52:
[----:B------:R-:W-:-:S04]  /*4160*/  DEPBAR.LE SB0, 0x1 ;  /* 0x000080400000791a */ /* 0x000fc80000000000 */
.L_x_51:
        /* <DEDUP_REMOVED lines=45> */
.L_x_56:
[----:B------:R-:W-:Y:S05]  /*4440*/  BSYNC.RECONVERGENT B0 ;  /* 0x0000000000007941 */ /* 0x000fea0003800200 */
.L_x_55:
[----:B------:R-:W-:-:S04]  /*4450*/  DEPBAR.LE SB0, 0x1 ;  /* 0x000080400000791a */ /* 0x000fc80000000000 */
.L_x_54:
        /* <DEDUP_REMOVED lines=45> */
.L_x_59:
[----:B------:R-:W-:Y:S05]  /*4730*/  BSYNC.RECONVERGENT B0 ;  /* 0x0000000000007941 */ /* 0x000fea0003800200 */
.L_x_58:
[----:B------:R-:W-:-:S04]  /*4740*/  DEPBAR.LE SB0, 0x1 ;  /* 0x000080400000791a */ /* 0x000fc80000000000 */
.L_x_57:
[----:B------:R-:W-:Y:S01]  /*4750*/  BAR.SYNC.DEFER_BLOCKING 0x8, 0x80 ;  /* 0x0202000000007b1d */ /* 0x000fe20000010000 */
[----:B------:R-:W-:-:S05]  /*4760*/  VIADD R2, R2, 0x31870 ;  /* 0x0003187002027836 */ /* 0x000fca0000000000 */
[----:B------:R-:W-:Y:S01]  /*4770*/  PRMT R2, RZ, 0x654, R2 ;  /* 0x00000654ff027816 */ /* 0x000fe20000000002 */
[----:B--2---:R-:W1:Y:S01]  /*4780*/  LDTM.x8 R12, tmem[UR7+0xc0] ;  /* 0x0000c007000c79ee */ /* 0x004e6200081c0000 */
        /* <DEDUP_REMOVED lines=27> */
[----:B------:R-:W-:Y:S01]  /*4940*/  NOP ;  /* 0x0000000000007918 */ /* 0x000fe20000000000 */
[----:B------:R2:W-:Y:S01]  /*4950*/  SYNCS.ARRIVE.TRANS64.RED.A1T0 RZ, [R2+URZ], RZ ;  /* 0x000000ff02ff79a7 */ /* 0x0005e200081004ff */
        /* <DEDUP_REMOVED lines=16> */
.L_x_61:
[----:B------:R-:W-:Y:S05]  /*4a60*/  BSYNC.RECONVERGENT B0 ;  /* 0x0000000000007941 */ /* 0x000fea0003800200 */
.L_x_60:
[----:B------:R-:W-:Y:S02]  /*4a70*/  IADD3 R23, PT, PT, R23, 0x8a, RZ ;  /* 0x0000008a17177810 */ /* 0x000fe40007ffe0ff */
[----:B------:R-:W-:Y:S01]  /*4a80*/  IADD3 R29, PT, PT, R29, 0x8a, RZ ;  /* 0x0000008a1d1d7810 */ /* 0x000fe20007ffe0ff */
[----:B------:R-:W-:Y:S06]  /*4a90*/  @P0 BRA `(.L_x_62) ;  /* 0xffffffe400800947 */ /* 0x000fec000383ffff */
.L_x_39:
[----:B------:R-:W-:-:S13]  /*4aa0*/  ISETP.NE.AND P0, PT, R3, 0x3, PT ;  /* 0x000000030300780c */ /* 0x000fda0003f05270 */
[----:B------:R-:W-:Y:S05]  /*4ab0*/  @P0 EXIT ;  /* 0x000000000000094d */ /* 0x000fea0003800000 */
[----:B------:R-:W-:Y:S05]  /*4ac0*/  WARPSYNC.ALL ;  /* 0x0000000000007948 */ /* 0x000fea0003800000 */
[----:B------:R-:W-:Y:S01]  /*4ad0*/  NOP ;  /* 0x0000000000007918 */ /* 0x000fe20000000000 */
[----:B------:R-:W1:Y:S01]  /*4ae0*/  S2UR UR5, SR_CgaCtaId ;  /* 0x00000000000579c3 */ /* 0x000e620000008800 */
[----:B------:R-:W-:Y:S02]  /*4af0*/  UMOV UR4, 0x50 ;  /* 0x0000005000047882 */ /* 0x000fe40000000000 */
[----:B-1----:R-:W-:-:S09]  /*4b00*/  ULEA UR5, UR5, UR4, 0x18 ;  /* 0x0000000405057291 */ /* 0x002fd2000f8ec0ff */
[----:B--2---:R-:W1:Y:S02]  /*4b10*/  LDS R2, [UR5] ;  /* 0x00000005ff027984 */ /* 0x004e640008000800 */
[----:B-1----:R-:W-:-:S04]  /*4b20*/  LOP3.LUT R0, R2, 0xffff, RZ, 0xc0, !PT ;  /* 0x0000ffff02007812 */ /* 0x002fc800078ec0ff */
[----:B------:R-:W-:-:S13]  /*4b30*/  ISETP.NE.AND P0, PT, R0, 0xffff, PT ;  /* 0x0000ffff0000780c */ /* 0x000fda0003f05270 */
[----:B------:R-:W-:Y:S05]  /*4b40*/  @P0 BRA `(.L_x_63) ;  /* 0x0000000000480947 */ /* 0x000fea0003800000 */
[----:B------:R-:W-:-:S04]  /*4b50*/  SHF.R.U32.HI R0, RZ, 0x10, R2 ;  /* 0x00000010ff007819 */ /* 0x000fc80000011602 */
[----:B------:R-:W-:-:S04]  /*4b60*/  LOP3.LUT R0, R0, 0x1, RZ, 0xc0, !PT ;  /* 0x0000000100007812 */ /* 0x000fc800078ec0ff */
[----:B------:R-:W-:-:S13]  /*4b70*/  ISETP.NE.AND P0, PT, R0, 0x1, PT ;  /* 0x000000010000780c */ /* 0x000fda0003f05270 */
[----:B------:R-:W-:Y:S05]  /*4b80*/  @P0 BRA `(.L_x_64) ;  /* 0x00000000002c0947 */ /* 0x000fea0003800000 */
[----:B------:R-:W1:Y:S01]  /*4b90*/  S2R R0, SR_LANEID ;  /* 0x0000000000007919 */ /* 0x000e620000000000 */
[----:B------:R-:W-:Y:S01]  /*4ba0*/  IMAD.MOV.U32 R2, RZ, RZ, -0x20000 ;  /* 0xfffe0000ff027424 */ /* 0x000fe200078e00ff */
[----:B------:R-:W-:Y:S02]  /*4bb0*/  VOTEU.ANY UR6, UPT, PT ;  /* 0x0000000000067886 */ /* 0x000fe400038e0100 */
[----:B------:R-:W-:Y:S01]  /*4bc0*/  UFLO.U32 UR6, UR6 ;  /* 0x00000006000672bd */ /* 0x000fe200080e0000 */
[----:B------:R-:W2:Y:S05]  /*4bd0*/  REDUX UR4, R2 ;  /* 0x00000000020473c4 */ /* 0x000eaa0000000000 */
[----:B-1----:R-:W-:-:S02]  /*4be0*/  ISETP.EQ.U32.AND P0, PT, R0, UR6, PT ;  /* 0x0000000600007c0c */ /* 0x002fc4000bf02070 */
[----:B--2---:R-:W-:Y:S01]  /*4bf0*/  MOV R0, UR4 ;  /* 0x0000000400007c02 */ /* 0x004fe20008000f00 */
[----:B------:R-:W-:-:S05]  /*4c00*/  UMOV UR4, 0xfffe0000 ;  /* 0xfffe000000047882 */ /* 0x000fca0000000000 */
[----:B------:R1:W-:Y:S05]  /*4c10*/  UTCATOMSWS.AND URZ, UR4 ;  /* 0x0000000400ff79e3 */ /* 0x0003ea0008000000 */
[----:B------:R1:W-:Y:S01]  /*4c20*/  @P0 ATOMS.AND RZ, [UR5], R0 ;  /* 0x00000000ffff098c */ /* 0x0003e2000a800005 */
[----:B------:R-:W-:Y:S05]  /*4c30*/  BRA `(.L_x_65) ;  /* 0x0000000000147947 */ /* 0x000fea0003800000 */
.L_x_64:
[----:B------:R-:W-:Y:S02]  /*4c40*/  MOV R2, 0x4c60 ;  /* 0x00004c6000027802 */ /* 0x000fe40000000f00 */
[----:B------:R-:W-:Y:S05]  /*4c50*/  CALL.REL.NOINC `($__internal_0_$__cuda_sm10x_tcgen05_guardrail_trap_col_being_dealloced_not_returned_by_alloc) ;  /* 0x0000000400ec7944 */ /* 0x000fea0003c00000 */
[----:B------:R-:W-:Y:S05]  /*4c60*/  BRA `(.L_x_65) ;  /* 0x0000000000087947 */ /* 0x000fea0003800000 */
.L_x_63:
[----:B------:R-:W-:Y:S02]  /*4c70*/  MOV R2, 0x4c90 ;  /* 0x00004c9000027802 */ /* 0x000fe40000000f00 */
[----:B------:R-:W-:Y:S05]  /*4c80*/  CALL.REL.NOINC `($__internal_2_$__cuda_sm10x_tcgen05_guardrail_trap_unallocated_columns_being_dealloced) ;  /* 0x0000000400f87944 */ /* 0x000fea0003c00000 */
.L_x_65:
[----:B------:R-:W-:Y:S01]  /*4c90*/  NOP ;  /* 0x0000000000007918 */ /* 0x000fe20000000000 */
[----:B-1----:R-:W-:Y:S05]  /*4ca0*/  EXIT ;  /* 0x000000000000794d */ /* 0x002fea0003800000 */
.L_x_14:
[----:B------:R-:W-:-:S07]  /*4cb0*/  MOV R4, R5 ;  /* 0x0000000500047202 */ /* 0x000fce0000000f00 */
.L_x_66:
[----:B-1----:R1:W2:Y:S02]  /*4cc0*/  SYNCS.PHASECHK.TRANS64.TRYWAIT P0, [R2+URZ+0x31800], R5 ;  /* 0x03180005020075a7 */ /* 0x0022a400080011ff */
[----:B--2---:R-:W-:Y:S05]  /*4cd0*/  @!P0 NANOSLEEP.SYNCS 0x989680 ;  /* 0x009896800000895d */ /* 0x004fea0003900000 */
[----:B------:R-:W2:Y:S02]  /*4ce0*/  @!P0 SYNCS.PHASECHK.TRANS64 P0, [R2+URZ+0x31800], R5 ;  /* 0x03180005020085a7 */ /* 0x000ea400080010ff */
[----:B--2---:R-:W-:Y:S05]  /*4cf0*/  @!P0 BRA `(.L_x_66) ;  /* 0xfffffffc00f08947 */ /* 0x004fea000383ffff */
[----:B------:R-:W-:Y:S05]  /*4d00*/  BRA `(.L_x_67) ;  /* 0xffffffbc004c7947 */ /* 0x000fea000383ffff */
.L_x_18:
[----:B------:R-:W-:Y:S02]  /*4d10*/  MOV R10, UR10 ;  /* 0x0000000a000a7c02 */ /* 0x000fe40008000f00 */
[----:B------:R-:W-:Y:S02]  /*4d20*/  MOV R11, UR10 ;  /* 0x0000000a000b7c02 */ /* 0x000fe40008000f00 */
[----:B------:R-:W-:-:S07]  /*4d30*/  MOV R0, UR9 ;  /* 0x0000000900007c02 */ /* 0x000fce0008000f00 */
.L_x_68:
[----:B-1----:R1:W2:Y:S02]  /*4d40*/  SYNCS.PHASECHK.TRANS64.TRYWAIT P0, [R0+URZ+0x31870], R11 ;  /* 0x0318700b000075a7 */ /* 0x0022a400080011ff */
[----:B--2---:R-:W-:Y:S05]  /*4d50*/  @!P0 NANOSLEEP.SYNCS 0x989680 ;  /* 0x009896800000895d */ /* 0x004fea0003900000 */
[----:B------:R-:W2:Y:S02]  /*4d60*/  @!P0 SYNCS.PHASECHK.TRANS64 P0, [R0+URZ+0x31870], R11 ;  /* 0x0318700b000085a7 */ /* 0x000ea400080010ff */
[----:B--2---:R-:W-:Y:S05]  /*4d70*/  @!P0 BRA `(.L_x_68) ;  /* 0xfffffffc00f08947 */ /* 0x004fea000383ffff */
[----:B------:R-:W-:Y:S05]  /*4d80*/  BRA `(.L_x_69) ;  /* 0xffffffc000dc7947 */ /* 0x000fea000383ffff */
.L_x_19:
[----:B------:R-:W-:Y:S02]  /*4d90*/  MOV R2, UR13 ;  /* 0x0000000d00027c02 */ /* 0x000fe40008000f00 */
[----:B------:R-:W-:Y:S07]  /*4da0*/  MOV R10, R11 ;  /* 0x0000000b000a7202 */ /* 0x000fee0000000f00 */
.L_x_70:
[----:B-1----:R1:W2:Y:S02]  /*4db0*/  SYNCS.PHASECHK.TRANS64.TRYWAIT P0, [R2+URZ+0x31840], R11 ;  /* 0x0318400b020075a7 */ /* 0x0022a400080011ff */
[----:B--2---:R-:W-:Y:S05]  /*4dc0*/  @!P0 NANOSLEEP.SYNCS 0x989680 ;  /* 0x009896800000895d */ /* 0x004fea0003900000 */
[----:B------:R-:W2:Y:S02]  /*4dd0*/  @!P0 SYNCS.PHASECHK.TRANS64 P0, [R2+URZ+0x31840], R11 ;  /* 0x0318400b020085a7 */ /* 0x000ea400080010ff */
[----:B--2---:R-:W-:Y:S05]  /*4de0*/  @!P0 BRA `(.L_x_70) ;  /* 0xfffffffc00f08947 */ /* 0x004fea000383ffff */
[----:B------:R-:W-:Y:S05]  /*4df0*/  BRA `(.L_x_71) ;  /* 0xffffffc000e87947 */ /* 0x000fea000383ffff */
.L_x_21:
[----:B------:R-:W-:Y:S02]  /*4e00*/  MOV R0, UR9 ;  /* 0x0000000900007c02 */ /* 0x000fe40008000f00 */
[----:B------:R-:W-:Y:S07]  /*4e10*/  MOV R12, R13 ;  /* 0x0000000d000c7202 */ /* 0x000fee0000000f00 */
.L_x_72:
[----:B-1----:R1:W2:Y:S02]  /*4e20*/  SYNCS.PHASECHK.TRANS64.TRYWAIT P0, [R0+URZ+0x31840], R13 ;  /* 0x0318400d000075a7 */ /* 0x0022a400080011ff */
[----:B--2---:R-:W-:Y:S05]  /*4e30*/  @!P0 NANOSLEEP.SYNCS 0x989680 ;  /* 0x009896800000895d */ /* 0x004fea0003900000 */
[----:B------:R-:W2:Y:S02]  /*4e40*/  @!P0 SYNCS.PHASECHK.TRANS64 P0, [R0+URZ+0x31840], R13 ;  /* 0x0318400d000085a7 */ /* 0x000ea400080010ff */
[----:B--2---:R-:W-:Y:S05]  /*4e50*/  @!P0 BRA `(.L_x_72) ;  /* 0xfffffffc00f08947 */ /* 0x004fea000383ffff */
[----:B------:R-:W-:Y:S05]  /*4e60*/  BRA `(.L_x_73) ;  /* 0xffffffc400c07947 */ /* 0x000fea000383ffff */
.L_x_25:
[-C--:B------:R-:W-:Y:S02]  /*4e70*/  MOV R14, R3.reuse ;  /* 0x00000003000e7202 */ /* 0x080fe40000000f00 */
[----:B------:R-:W-:-:S07]  /*4e80*/  MOV R15, R3 ;  /* 0x00000003000f7202 */ /* 0x000fce0000000f00 */
.L_x_74:
[----:B-1----:R1:W2:Y:S02]  /*4e90*/  SYNCS.PHASECHK.TRANS64.TRYWAIT P0, [R0+URZ+0x31820], R15 ;  /* 0x0318200f000075a7 */ /* 0x0022a400080011ff */
[----:B--2---:R-:W-:Y:S05]  /*4ea0*/  @!P0 NANOSLEEP.SYNCS 0x989680 ;  /* 0x009896800000895d */ /* 0x004fea0003900000 */
[----:B------:R-:W2:Y:S02]  /*4eb0*/  @!P0 SYNCS.PHASECHK.TRANS64 P0, [R0+URZ+0x31820], R15 ;  /* 0x0318200f000085a7 */ /* 0x000ea400080010ff */
[----:B--2---:R-:W-:Y:S05]  /*4ec0*/  @!P0 BRA `(.L_x_74) ;  /* 0xfffffffc00f08947 */ /* 0x004fea000383ffff */
[----:B------:R-:W-:Y:S05]  /*4ed0*/  BRA `(.L_x_75) ;  /* 0xffffffcc006c7947 */ /* 0x000fea000383ffff */
.L_x_26:
[-C--:B------:R-:W-:Y:S02]  /*4ee0*/  MOV R14, R3.reuse ;  /* 0x00000003000e7202 */ /* 0x080fe40000000f00 */
[----:B-1----:R-:W-:-:S07]  /*4ef0*/  MOV R15, R3 ;  /* 0x00000003000f7202 */ /* 0x002fce0000000f00 */
.L_x_76:
[----:B-1----:R1:W2:Y:S02]  /*4f00*/  SYNCS.PHASECHK.TRANS64.TRYWAIT P0, [R0+URZ+0x31828], R15 ;  /* 0x0318280f000075a7 */ /* 0x0022a400080011ff */
[----:B--2---:R-:W-:Y:S05]  /*4f10*/  @!P0 NANOSLEEP.SYNCS 0x989680 ;  /* 0x009896800000895d */ /* 0x004fea0003900000 */
[----:B------:R-:W2:Y:S02]  /*4f20*/  @!P0 SYNCS.PHASECHK.TRANS64 P0, [R0+URZ+0x31828], R15 ;  /* 0x0318280f000085a7 */ /* 0x000ea400080010ff */
[----:B--2---:R-:W-:Y:S05]  /*4f30*/  @!P0 BRA `(.L_x_76) ;  /* 0xfffffffc00f08947 */ /* 0x004fea000383ffff */
[----:B------:R-:W-:Y:S05]  /*4f40*/  BRA `(.L_x_77) ;  /* 0xffffffcc00e47947 */ /* 0x000fea000383ffff */
.L_x_27:
[-C--:B------:R-:W-:Y:S02]  /*4f50*/  MOV R14, R3.reuse ;  /* 0x00000003000e7202 */ /* 0x080fe40000000f00 */
[----:B-1----:R-:W-:-:S07]  /*4f60*/  MOV R15, R3 ;  /* 0x00000003000f7202 */ /* 0x002fce0000000f00 */
.L_x_78:
[----:B-1----:R1:W2:Y:S02]  /*4f70*/  SYNCS.PHASECHK.TRANS64.TRYWAIT P0, [R0+URZ+0x31830], R15 ;  /* 0x0318300f000075a7 */ /* 0x0022a400080011ff */
[----:B--2---:R-:W-:Y:S05]  /*4f80*/  @!P0 NANOSLEEP.SYNCS 0x989680 ;  /* 0x009896800000895d */ /* 0x004fea0003900000 */
[----:B------:R-:W2:Y:S02]  /*4f90*/  @!P0 SYNCS.PHASECHK.TRANS64 P0, [R0+URZ+0x31830], R15 ;  /* 0x0318300f000085a7 */ /* 0x000ea400080010ff */
[----:B--2---:R-:W-:Y:S05]  /*4fa0*/  @!P0 BRA `(.L_x_78) ;  /* 0xfffffffc00f08947 */ /* 0x004fea000383ffff */
[----:B------:R-:W-:Y:S05]  /*4fb0*/  BRA `(.L_x_79) ;  /* 0xffffffd000247947 */ /* 0x000fea000383ffff */
.L_x_28:
[-C--:B------:R-:W-:Y:S02]  /*4fc0*/  MOV R38, R3.reuse ;  /* 0x0000000300267202 */ /* 0x080fe40000000f00 */
[----:B------:R-:W-:-:S07]  /*4fd0*/  MOV R39, R3 ;  /* 0x0000000300277202 */ /* 0x000fce0000000f00 */
.L_x_80:
[----:B-1----:R1:W2:Y:S02]  /*4fe0*/  SYNCS.PHASECHK.TRANS64.TRYWAIT P0, [R0+URZ+0x31838], R39 ;  /* 0x03183827000075a7 */ /* 0x0022a400080011ff */
[----:B--2---:R-:W-:Y:S05]  /*4ff0*/  @!P0 NANOSLEEP.SYNCS 0x989680 ;  /* 0x009896800000895d */ /* 0x004fea0003900000 */
[----:B------:R-:W2:Y:S02]  /*5000*/  @!P0 SYNCS.PHASECHK.TRANS64 P0, [R0+URZ+0x31838], R39 ;  /* 0x03183827000085a7 */ /* 0x000ea400080010ff */
[----:B--2---:R-:W-:Y:S05]  /*5010*/  @!P0 BRA `(.L_x_80) ;  /* 0xfffffffc00f08947 */ /* 0x004fea000383ffff */
[----:B------:R-:W-:Y:S05]  /*5020*/  BRA `(.L_x_81) ;  /* 0xffffffd000607947 */ /* 0x000fea000383ffff */
.L_x_29:
[-C--:B------:R-:W-:Y:S02]  /*5030*/  MOV R38, R27.reuse ;  /* 0x0000001b00267202 */ /* 0x080fe40000000f00 */
[----:B-1----:R-:W-:-:S07]  /*5040*/  MOV R39, R27 ;  /* 0x0000001b00277202 */ /* 0x002fce0000000f00 */
.L_x_82:
[----:B-1----:R1:W2:Y:S02]  /*5050*/  SYNCS.PHASECHK.TRANS64.TRYWAIT P0, [R0+URZ+0x31820], R39 ;  /* 0x03182027000075a7 */ /* 0x0022a400080011ff */
[----:B--2---:R-:W-:Y:S05]  /*5060*/  @!P0 NANOSLEEP.SYNCS 0x989680 ;  /* 0x009896800000895d */ /* 0x004fea0003900000 */
[----:B------:R-:W2:Y:S02]  /*5070*/  @!P0 SYNCS.PHASECHK.TRANS64 P0, [R0+URZ+0x31820], R39 ;  /* 0x03182027000085a7 */ /* 0x000ea400080010ff */
[----:B--2---:R-:W-:Y:S05]  /*5080*/  @!P0 BRA `(.L_x_82) ;  /* 0xfffffffc00f08947 */ /* 0x004fea000383ffff */
[----:B------:R-:W-:Y:S05]  /*5090*/  BRA `(.L_x_83) ;  /* 0xffffffd000987947 */ /* 0x000fea000383ffff */
.L_x_30:
[-C--:B------:R-:W-:Y:S02]  /*50a0*/  MOV R38, R27.reuse ;  /* 0x0000001b00267202 */ /* 0x080fe40000000f00 */
[----:B-1----:R-:W-:-:S07]  /*50b0*/  MOV R39, R27 ;  /* 0x0000001b00277202 */ /* 0x002fce0000000f00 */
.L_x_84:
[----:B-1----:R1:W2:Y:S02]  /*50c0*/  SYNCS.PHASECHK.TRANS64.TRYWAIT P0, [R0+URZ+0x31828], R39 ;  /* 0x03182827000075a7 */ /* 0x0022a400080011ff */
[----:B--2---:R-:W-:Y:S05]  /*50d0*/  @!P0 NANOSLEEP.SYNCS 0x989680 ;  /* 0x009896800000895d */ /* 0x004fea0003900000 */
[----:B------:R-:W2:Y:S02]  /*50e0*/  @!P0 SYNCS.PHASECHK.TRANS64 P0, [R0+URZ+0x31828], R39 ;  /* 0x03182827000085a7 */ /* 0x000ea400080010ff */
[----:B--2---:R-:W-:Y:S05]  /*50f0*/  @!P0 BRA `(.L_x_84) ;  /* 0xfffffffc00f08947 */ /* 0x004fea000383ffff */
[----:B------:R-:W-:Y:S05]  /*5100*/  BRA `(.L_x_85) ;  /* 0xffffffd400007947 */ /* 0x000fea000383ffff */
.L_x_31:
[-C--:B------:R-:W-:Y:S02]  /*5110*/  MOV R38, R27.reuse ;  /* 0x0000001b00267202 */ /* 0x080fe40000000f00 */
[----:B-1----:R-:W-:-:S07]  /*5120*/  MOV R39, R27 ;  /* 0x0000001b00277202 */ /* 0x002fce0000000f00 */
.L_x_86:
[----:B-1----:R1:W2:Y:S02]  /*5130*/  SYNCS.PHASECHK.TRANS64.TRYWAIT P0, [R0+URZ+0x31830], R39 ;  /* 0x03183027000075a7 */ /* 0x0022a400080011ff */
[----:B--2---:R-:W-:Y:S05]  /*5140*/  @!P0 NANOSLEEP.SYNCS 0x989680 ;  /* 0x009896800000895d */ /* 0x004fea0003900000 */
[----:B------:R-:W2:Y:S02]  /*5150*/  @!P0 SYNCS.PHASECHK.TRANS64 P0, [R0+URZ+0x31830], R39 ;  /* 0x03183027000085a7 */ /* 0x000ea400080010ff */
[----:B--2---:R-:W-:Y:S05]  /*5160*/  @!P0 BRA `(.L_x_86) ;  /* 0xfffffffc00f08947 */ /* 0x004fea000383ffff */
[----:B------:R-:W-:Y:S05]  /*5170*/  BRA `(.L_x_87) ;  /* 0xffffffd400307947 */ /* 0x000fea000383ffff */
.L_x_32:
[-C--:B------:R-:W-:Y:S02]  /*5180*/  MOV R38, R27.reuse ;  /* 0x0000001b00267202 */ /* 0x080fe40000000f00 */
[----:B-1----:R-:W-:-:S07]  /*5190*/  MOV R39, R27 ;  /* 0x0000001b00277202 */ /* 0x002fce0000000f00 */
.L_x_88:
[----:B-1----:R1:W2:Y:S02]  /*51a0*/  SYNCS.PHASECHK.TRANS64.TRYWAIT P0, [R0+URZ+0x31838], R39 ;  /* 0x03183827000075a7 */ /* 0x0022a400080011ff */
[----:B--2---:R-:W-:Y:S05]  /*51b0*/  @!P0 NANOSLEEP.SYNCS 0x989680 ;  /* 0x009896800000895d */ /* 0x004fea0003900000 */
[----:B------:R-:W2:Y:S02]  /*51c0*/  @!P0 SYNCS.PHASECHK.TRANS64 P0, [R0+URZ+0x31838], R39 ;  /* 0x03183827000085a7 */ /* 0x000ea400080010ff */
[----:B--2---:R-:W-:Y:S05]  /*51d0*/  @!P0 BRA `(.L_x_88) ;  /* 0xfffffffc00f08947 */ /* 0x004fea000383ffff */
[----:B------:R-:W-:Y:S05]  /*51e0*/  BRA `(.L_x_89) ;  /* 0xffffffd400607947 */ /* 0x000fea000383ffff */
.L_x_33:
[-C--:B------:R-:W-:Y:S02]  /*51f0*/  MOV R38, R3.reuse ;  /* 0x0000000300267202 */ /* 0x080fe40000000f00 */
[----:B-1----:R-:W-:-:S07]  /*5200*/  MOV R39, R3 ;  /* 0x0000000300277202 */ /* 0x002fce0000000f00 */
.L_x_90:
[----:B-1----:R1:W2:Y:S02]  /*5210*/  SYNCS.PHASECHK.TRANS64.TRYWAIT P0, [R0+URZ+0x31820], R39 ;  /* 0x03182027000075a7 */ /* 0x0022a400080011ff */
[----:B--2---:R-:W-:Y:S05]  /*5220*/  @!P0 NANOSLEEP.SYNCS 0x989680 ;  /* 0x009896800000895d */ /* 0x004fea0003900000 */
[----:B------:R-:W2:Y:S02]  /*5230*/  @!P0 SYNCS.PHASECHK.TRANS64 P0, [R0+URZ+0x31820], R39 ;  /* 0x03182027000085a7 */ /* 0x000ea400080010ff */
[----:B--2---:R-:W-:Y:S05]  /*5240*/  @!P0 BRA `(.L_x_90) ;  /* 0xfffffffc00f08947 */ /* 0x004fea000383ffff */
[----:B------:R-:W-:Y:S05]  /*5250*/  BRA `(.L_x_91) ;  /* 0xffffffd400907947 */ /* 0x000fea000383ffff */
.L_x_34:
[-C--:B------:R-:W-:Y:S02]  /*5260*/  MOV R6, R3.reuse ;  /* 0x0000000300067202 */ /* 0x080fe40000000f00 */
[----:B------:R-:W-:-:S07]  /*5270*/  MOV R7, R3 ;  /* 0x0000000300077202 */ /* 0x000fce0000000f00 */
.L_x_92:
[----:B--2---:R2:W3:Y:S02]  /*5280*/  SYNCS.PHASECHK.TRANS64.TRYWAIT P0, [R0+URZ+0x31828], R7 ;  /* 0x03182807000075a7 */ /* 0x0044e400080011ff */
[----:B---3--:R-:W-:Y:S05]  /*5290*/  @!P0 NANOSLEEP.SYNCS 0x989680 ;  /* 0x009896800000895d */ /* 0x008fea0003900000 */
[----:B------:R-:W3:Y:S02]  /*52a0*/  @!P0 SYNCS.PHASECHK.TRANS64 P0, [R0+URZ+0x31828], R7 ;  /* 0x03182807000085a7 */ /* 0x000ee400080010ff */
[----:B---3--:R-:W-:Y:S05]  /*52b0*/  @!P0 BRA `(.L_x_92) ;  /* 0xfffffffc00f08947 */ /* 0x008fea000383ffff */
[----:B------:R-:W-:Y:S05]  /*52c0*/  BRA `(.L_x_93) ;  /* 0xffffffd400f87947 */ /* 0x000fea000383ffff */
.L_x_35:
[-C--:B------:R-:W-:Y:S02]  /*52d0*/  MOV R6, R3.reuse ;  /* 0x0000000300067202 */ /* 0x080fe40000000f00 */
[----:B--2---:R-:W-:-:S07]  /*52e0*/  MOV R7, R3 ;  /* 0x0000000300077202 */ /* 0x004fce0000000f00 */
.L_x_94:
[----:B--2---:R2:W3:Y:S02]  /*52f0*/  SYNCS.PHASECHK.TRANS64.TRYWAIT P0, [R0+URZ+0x31830], R7 ;  /* 0x03183007000075a7 */ /* 0x0044e400080011ff */
[----:B---3--:R-:W-:Y:S05]  /*5300*/  @!P0 NANOSLEEP.SYNCS 0x989680 ;  /* 0x009896800000895d */ /* 0x008fea0003900000 */
[----:B------:R-:W3:Y:S02]  /*5310*/  @!P0 SYNCS.PHASECHK.TRANS64 P0, [R0+URZ+0x31830], R7 ;  /* 0x03183007000085a7 */ /* 0x000ee400080010ff */
[----:B---3--:R-:W-:Y:S05]  /*5320*/  @!P0 BRA `(.L_x_94) ;  /* 0xfffffffc00f08947 */ /* 0x008fea000383ffff */
[----:B------:R-:W-:Y:S05]  /*5330*/  BRA `(.L_x_95) ;  /* 0xffffffd800287947 */ /* 0x000fea000383ffff */
.L_x_36:
[-C--:B------:R-:W-:Y:S02]  /*5340*/  MOV R6, R3.reuse ;  /* 0x0000000300067202 */ /* 0x080fe40000000f00 */
[----:B--2---:R-:W-:-:S07]  /*5350*/  MOV R7, R3 ;  /* 0x0000000300077202 */ /* 0x004fce0000000f00 */
.L_x_96:
[----:B--2---:R2:W3:Y:S02]  /*5360*/  SYNCS.PHASECHK.TRANS64.TRYWAIT P0, [R0+URZ+0x31838], R7 ;  /* 0x03183807000075a7 */ /* 0x0044e400080011ff */
[----:B---3--:R-:W-:Y:S05]  /*5370*/  @!P0 NANOSLEEP.SYNCS 0x989680 ;  /* 0x009896800000895d */ /* 0x008fea0003900000 */
[----:B------:R-:W3:Y:S02]  /*5380*/  @!P0 SYNCS.PHASECHK.TRANS64 P0, [R0+URZ+0x31838], R7 ;  /* 0x03183807000085a7 */ /* 0x000ee400080010ff */
[----:B---3--:R-:W-:Y:S05]  /*5390*/  @!P0 BRA `(.L_x_96) ;  /* 0xfffffffc00f08947 */ /* 0x008fea000383ffff */
[----:B------:R-:W-:Y:S05]  /*53a0*/  BRA `(.L_x_97) ;  /* 0xffffffd800587947 */ /* 0x000fea000383ffff */
.L_x_40:
[----:B------:R-:W-:-:S07]  /*53b0*/  MOV R4, R5 ;  /* 0x0000000500047202 */ /* 0x000fce0000000f00 */
.L_x_98:
[----:B-1----:R1:W2:Y:S02]  /*53c0*/  SYNCS.PHASECHK.TRANS64.TRYWAIT P2, [R2+URZ+0x31860], R5 ;  /* 0x03186005020075a7 */ /* 0x0022a400080411ff */
[----:B--2---:R-:W-:Y:S05]  /*53d0*/  @!P2 NANOSLEEP.SYNCS 0x989680 ;  /* 0x009896800000a95d */ /* 0x004fea0003900000 */
[----:B------:R-:W2:Y:S02]  /*53e0*/  @!P2 SYNCS.PHASECHK.TRANS64 P2, [R2+URZ+0x31860], R5 ;  /* 0x031860050200a5a7 */ /* 0x000ea400080410ff */
[----:B--2---:R-:W-:Y:S05]  /*53f0*/  @!P2 BRA `(.L_x_98) ;  /* 0xfffffffc00f0a947 */ /* 0x004fea000383ffff */
[----:B------:R-:W-:Y:S05]  /*5400*/  BRA `(.L_x_99) ;  /* 0xffffffdc00747947 */ /* 0x000fea000383ffff */
        .weak           $__internal_0_$__cuda_sm10x_tcgen05_guardrail_trap_col_being_dealloced_not_returned_by_alloc
        .type           $__internal_0_$__cuda_sm10x_tcgen05_guardrail_trap_col_being_dealloced_not_returned_by_alloc,@function
        .size           $__internal_0_$__cuda_sm10x_tcgen05_guardrail_trap_col_being_dealloced_not_returned_by_alloc,($__internal_1_$__cuda_sm10x_tcgen05_guardrail_trap_phase_invalid_during_alloc - $__internal_0_$__cuda_sm10x_tcgen05_guardrail_trap_col_being_dealloced_not_returned_by_alloc)
$__internal_0_$__cuda_sm10x_tcgen05_guardrail_trap_col_being_dealloced_not_returned_by_alloc:
[----:B------:R-:W-:Y:S05]  /*5410*/  BPT.TRAP 0x1 ;  /* 0x000000040000795c */ /* 0x000fea0000300000 */
[----:B------:R-:W-:-:S04]  /*5420*/  HFMA2 R3, -RZ, RZ, 0, 0 ;  /* 0x00000000ff037431 */ /* 0x000fc800000001ff */
[----:B------:R-:W-:Y:S05]  /*5430*/  RET.REL.NODEC R2 `(_ZN9deep_gemm24sm100_fp8_gemm_1d1d_implILN4cute4UMMA5MajorE0ELS3_0ELj0ELj24576ELj1536ELj128ELj224ELj128ELj1ELj128ELj128ELj64ELj4ELj128ELj128ELj1ELb0ELj138ELNS_8GemmTypeE0ELb0EN7cutlass10bfloat16_tENS_16EpilogueIdentityEEEvPijjj14CUtensorMap_stS9_S9_S9_S9_) ;  /* 0xffffffa802f07950 */ /* 0x000fea0003c3ffff */
        .weak           $__internal_1_$__cuda_sm10x_tcgen05_guardrail_trap_phase_invalid_during_alloc
        .type           $__internal_1_$__cuda_sm10x_tcgen05_guardrail_trap_phase_invalid_during_alloc,@function
        .size           $__internal_1_$__cuda_sm10x_tcgen05_guardrail_trap_phase_invalid_during_alloc,($__internal_2_$__cuda_sm10x_tcgen05_guardrail_trap_unallocated_columns_being_dealloced - $__internal_1_$__cuda_sm10x_tcgen05_guardrail_trap_phase_invalid_during_alloc)
$__internal_1_$__cuda_sm10x_tcgen05_guardrail_trap_phase_invalid_during_alloc:
[----:B------:R-:W-:Y:S05]  /*5440*/  BPT.TRAP 0x1 ;  /* 0x000000040000795c */ /* 0x000fea0000300000 */
[----:B------:R-:W-:-:S04]  /*5450*/  MOV R5, 0x0 ;  /* 0x0000000000057802 */ /* 0x000fc80000000f00 */
[----:B------:R-:W-:Y:S05]  /*5460*/  RET.REL.NODEC R4 `(_ZN9deep_gemm24sm100_fp8_gemm_1d1d_implILN4cute4UMMA5MajorE0ELS3_0ELj0ELj24576ELj1536ELj128ELj224ELj128ELj1ELj128ELj128ELj64ELj4ELj128ELj128ELj1ELb0ELj138ELNS_8GemmTypeE0ELb0EN7cutlass10bfloat16_tENS_16EpilogueIdentityEEEvPijjj14CUtensorMap_stS9_S9_S9_S9_) ;  /* 0xffffffa804e47950 */ /* 0x000fea0003c3ffff */
        .weak           $__internal_2_$__cuda_sm10x_tcgen05_guardrail_trap_unallocated_columns_being_dealloced
        .type           $__internal_2_$__cuda_sm10x_tcgen05_guardrail_trap_unallocated_columns_being_dealloced,@function
        .size           $__internal_2_$__cuda_sm10x_tcgen05_guardrail_trap_unallocated_columns_being_dealloced,($__internal_3_$__cuda_sm20_div_u16 - $__internal_2_$__cuda_sm10x_tcgen05_guardrail_trap_unallocated_columns_being_dealloced)
$__internal_2_$__cuda_sm10x_tcgen05_guardrail_trap_unallocated_columns_being_dealloced:
[----:B------:R-:W-:Y:S05]  /*5470*/  BPT.TRAP 0x1 ;  /* 0x000000040000795c */ /* 0x000fea0000300000 */
[----:B------:R-:W-:-:S04]  /*5480*/  HFMA2 R3, -RZ, RZ, 0, 0 ;  /* 0x00000000ff037431 */ /* 0x000fc800000001ff */
[----:B------:R-:W-:Y:S05]  /*5490*/  RET.REL.NODEC R2 `(_ZN9deep_gemm24sm100_fp8_gemm_1d1d_implILN4cute4UMMA5MajorE0ELS3_0ELj0ELj24576ELj1536ELj128ELj224ELj128ELj1ELj128ELj128ELj64ELj4ELj128ELj128ELj1ELb0ELj138ELNS_8GemmTypeE0ELb0EN7cutlass10bfloat16_tENS_16EpilogueIdentityEEEvPijjj14CUtensorMap_stS9_S9_S9_S9_) ;  /* 0xffffffa802d87950 */ /* 0x000fea0003c3ffff */
        .weak           $__internal_3_$__cuda_sm20_div_u16
        .type           $__internal_3_$__cuda_sm20_div_u16,@function
        .size           $__internal_3_$__cuda_sm20_div_u16,(.L_x_104 - $__internal_3_$__cuda_sm20_div_u16)
$__internal_3_$__cuda_sm20_div_u16:
[----:B------:R-:W1:Y:S01]  /*54a0*/  I2F.U16 R12, R35 ;  /* 0x00000023000c7306 */ /* 0x000e620000101000 */
[----:B------:R-:W-:-:S07]  /*54b0*/  IMAD.MOV.U32 R7, RZ, RZ, 0x4b800000 ;  /* 0x4b800000ff077424 */ /* 0x000fce00078e00ff */
[----:B------:R-:W-:Y:S01]  /*54c0*/  I2F.U16.RZ R11, R11 ;  /* 0x0000000b000b7306 */ /* 0x000fe2000010d000 */
[C---:B-1----:R-:W-:Y:S02]  /*54d0*/  FSETP.GEU.AND P1, PT, |R12|.reuse, 1.175494350822287508e-38, PT ;  /* 0x008000000c00780b */ /* 0x042fe40003f2e200 */
[----:B------:R-:W-:Y:S02]  /*54e0*/  FSETP.GT.AND P2, PT, |R12|, 8.50705917302346158658e+37, PT ;  /* 0x7e8000000c00780b */ /* 0x000fe40003f44200 */
[----:B------:R-:W-:Y:S02]  /*54f0*/  FSEL R7, R7, 1, !P1 ;  /* 0x3f80000007077808 */ /* 0x000fe40004800000 */
[----:B------:R-:W-:Y:S02]  /*5500*/  ISETP.NE.U32.AND P1, PT, R35, RZ, PT ;  /* 0x000000ff2300720c */ /* 0x000fe40003f25070 */
[----:B------:R-:W-:-:S05]  /*5510*/  FSEL R7, R7, 0.25, !P2 ;  /* 0x3e80000007077808 */ /* 0x000fca0005000000 */
[----:B------:R-:W-:-:S06]  /*5520*/  FMUL R12, R12, R7 ;  /* 0x000000070c0c7220 */ /* 0x000fcc0000400000 */
[----:B------:R-:W1:Y:S02]  /*5530*/  MUFU.RCP R12, R12 ;  /* 0x0000000c000c7308 */ /* 0x000e640000001000 */
[----:B-1----:R-:W-:Y:S01]  /*5540*/  FMUL R14, R7, R12 ;  /* 0x0000000c070e7220 */ /* 0x002fe20000400000 */
[----:B------:R-:W-:-:S03]  /*5550*/  IMAD.MOV.U32 R7, RZ, RZ, 0x0 ;  /* 0x00000000ff077424 */ /* 0x000fc600078e00ff */
[----:B------:R-:W-:-:S04]  /*5560*/  VIADD R14, R14, 0x2 ;  /* 0x000000020e0e7836 */ /* 0x000fc80000000000 */
[----:B------:R-:W-:-:S04]  /*5570*/  FMUL.RZ R14, R11, R14 ;  /* 0x0000000e0b0e7220 */ /* 0x000fc8000040c000 */
[----:B------:R-:W1:Y:S02]  /*5580*/  F2I.U32.TRUNC.NTZ R36, R14 ;  /* 0x0000000e00247305 */ /* 0x000e64000020f000 */
[----:B-1----:R-:W-:Y:S02]  /*5590*/  LOP3.LUT R36, R36, 0xffff, RZ, 0xc0, !PT ;  /* 0x0000ffff24247812 */ /* 0x002fe400078ec0ff */
[----:B------:R-:W-:Y:S01]  /*55a0*/  @!P1 MOV R36, 0xffffffff ;  /* 0xffffffff00249802 */ /* 0x000fe20000000f00 */
[----:B------:R-:W-:Y:S06]  /*55b0*/  RET.REL.NODEC R6 `(_ZN9deep_gemm24sm100_fp8_gemm_1d1d_implILN4cute4UMMA5MajorE0ELS3_0ELj0ELj24576ELj1536ELj128ELj224ELj128ELj1ELj128ELj128ELj64ELj4ELj128ELj128ELj1ELb0ELj138ELNS_8GemmTypeE0ELb0EN7cutlass10bfloat16_tENS_16EpilogueIdentityEEEvPijjj14CUtensorMap_stS9_S9_S9_S9_) ;  /* 0xffffffa806907950 */ /* 0x000fec0003c3ffff */
.L_x_100:
[----:B------:R-:W-:-:S00]  /*55c0*/  BRA `(.L_x_100) ;  /* 0xfffffffc00fc7947 */ /* 0x000fc0000383ffff */
[----:B------:R-:W-:-:S00]  /*55d0*/  NOP ;  /* 0x0000000000007918 */ /* 0x000fc00000000000 */
        /* <DEDUP_REMOVED lines=10> */
.L_x_104:


//--------------------- .nv.shared._ZN9deep_gemm24sm100_fp8_gemm_1d1d_implILN4cute4UMMA5MajorE0ELS3_0ELj0ELj24576ELj1536ELj128ELj224ELj128ELj1ELj128ELj128ELj64ELj4ELj128ELj128ELj1ELb0ELj138ELNS_8GemmTypeE0ELb0EN7cutlass10bfloat16_tENS_16EpilogueIdentityEEEvPijjj14CUtensorMap_stS9_S9_S9_S9_ --------------------------
	.section	.nv.shared._ZN9deep_gemm24sm100_fp8_gemm_1d1d_implILN4cute4UMMA5MajorE0ELS3_0ELj0ELj24576ELj1536ELj128ELj224ELj128ELj1ELj128ELj128ELj64ELj4ELj128ELj128ELj1ELb0ELj138ELNS_8GemmTypeE0ELb0EN7cutlass10bfloat16_tENS_16EpilogueIdentityEEEvPijjj14CUtensorMap_stS9_S9_S9_S9_,"aw",@nobits
	.sectionflags	@""
	.align	1024
	.zero		1024


//--------------------- .nv.shared.reserved.0     --------------------------
	.section	.nv.shared.reserved.0,"aw",@nobits
	.align	8
	.weak		__nv_reservedSMEM_offset_0_alias
	.size		__nv_reservedSMEM_offset_0_alias, 0, 64
	.other		__nv_reservedSMEM_offset_0_alias,@"STO_CUDA_RESERVED_SHARED STV_DEFAULT"
__nv_reservedSMEM_offset_0_alias:
	.zero		0
.nv.shared.reserved.0:
	.zero		64
	.weak		__nv_reservedSMEM_allocation_phase
	.type		__nv_reservedSMEM_allocation_phase,@object
	.size		__nv_reservedSMEM_allocation_phase,(.L_0 - __nv_reservedSMEM_allocation_phase)
__nv_reservedSMEM_allocation_phase:
	.zero		1
.L_0:
	.zero		7
	.weak		__nv_reservedSMEM_devtool_atexit_pc
	.type		__nv_reservedSMEM_devtool_atexit_pc,@object
	.size		__nv_reservedSMEM_devtool_atexit_pc,(__nv_reservedSMEM_allocation_mask - __nv_reservedSMEM_devtool_atexit_pc)
__nv_reservedSMEM_devtool_atexit_pc:
	.zero		8
	.weak		__nv_reservedSMEM_allocation_mask
	.type		__nv_reservedSMEM_allocation_mask,@object
	.size		__nv_reservedSMEM_allocation_mask,(.L_2 - __nv_reservedSMEM_allocation_mask)
__nv_reservedSMEM_allocation_mask:
	.zero		4
.L_2:


//--------------------- .nv.global                --------------------------
	.section	.nv.global,"aw",@nobits
.nv.global:
	.type		_ZN45_INTERNAL_305479a6_9_kernel_cu_9d2552ba_911584cute1_E,@object
	.size		_ZN45_INTERNAL_305479a6_9_kernel_cu_9d2552ba_911584cute1_E,(_ZN45_INTERNAL_305479a6_9_kernel_cu_9d2552ba_911584cuda3std3__45__cpo6cbeginE - _ZN45_INTERNAL_305479a6_9_kernel_cu_9d2552ba_911584cute1_E)
_ZN45_INTERNAL_305479a6_9_kernel_cu_9d2552ba_911584cute1_E:
	.zero		1
	.type		_ZN45_INTERNAL_305479a6_9_kernel_cu_9d2552ba_911584cuda3std3__45__cpo6cbeginE,@object
	.size		_ZN45_INTERNAL_305479a6_9_kernel_cu_9d2552ba_911584cuda3std3__45__cpo6cbeginE,(_ZN45_INTERNAL_305479a6_9_kernel_cu_9d2552ba_911584cuda3std3__48in_placeE - _ZN45_INTERNAL_305479a6_9_kernel_cu_9d2552ba_911584cuda3std3__45__cpo6cbeginE)
_ZN45_INTERNAL_305479a6_9_kernel_cu_9d2552ba_911584cuda3std3__45__cpo6cbeginE:
	.zero		1
	.type		_ZN45_INTERNAL_305479a6_9_kernel_cu_9d2552ba_911584cuda3std3__48in_placeE,@object
	.size		_ZN45_INTERNAL_305479a6_9_kernel_cu_9d2552ba_911584cuda3std3__48in_placeE,(_ZN45_INTERNAL_305479a6_9_kernel_cu_9d2552ba_911584cuda3std6ranges3__45__cpo9iter_moveE - _ZN45_INTERNAL_305479a6_9_kernel_cu_9d2552ba_911584cuda3std3__48in_placeE)
_ZN45_INTERNAL_305479a6_9_kernel_cu_9d2552ba_911584cuda3std3__48in_placeE:
	.zero		1
	.type		_ZN45_INTERNAL_305479a6_9_kernel_cu_9d2552ba_911584cuda3std6ranges3__45__cpo9iter_moveE,@object
	.size		_ZN45_INTERNAL_305479a6_9_kernel_cu_9d2552ba_911584cuda3std6ranges3__45__cpo9iter_moveE,(_ZN45_INTERNAL_305479a6_9_kernel_cu_9d2552ba_911584cuda3std3__45__cpo5beginE - _ZN45_INTERNAL_305479a6_9_kernel_cu_9d2552ba_911584cuda3std6ranges3__45__cpo9iter_moveE)
_ZN45_INTERNAL_305479a6_9_kernel_cu_9d2552ba_911584cuda3std6ranges3__45__cpo9iter_moveE:
	.zero		1
	.type		_ZN45_INTERNAL_305479a6_9_kernel_cu_9d2552ba_911584cuda3std3__45__cpo5beginE,@object
	.size		_ZN45_INTERNAL_305479a6_9_kernel_cu_9d2552ba_911584cuda3std3__45__cpo5beginE,(_ZN45_INTERNAL_305479a6_9_kernel_cu_9d2552ba_911584cuda3std3__447_GLOBAL__N__305479a6_9_kernel_cu_9d2552ba_911586ignoreE - _ZN45_INTERNAL_305479a6_9_kernel_cu_9d2552ba_911584cuda3std3__45__cpo5beginE)
_ZN45_INTERNAL_305479a6_9_kernel_cu_9d2552ba_911584cuda3std3__45__cpo5beginE:
	.zero		1
	.type		_ZN45_INTERNAL_305479a6_9_kernel_cu_9d2552ba_911584cuda3std3__447_GLOBAL__N__305479a6_9_kernel_cu_9d2552ba_911586ignoreE,@object
	.size		_ZN45_INTERNAL_305479a6_9_kernel_cu_9d2552ba_911584cuda3std3__447_GLOBAL__N__305479a6_9_kernel_cu_9d2552ba_911586ignoreE,(_ZN45_INTERNAL_305479a6_9_kernel_cu_9d2552ba_911584cute7productE - _ZN45_INTERNAL_305479a6_9_kernel_cu_9d2552ba_911584cuda3std3__447_GLOBAL__N__305479a6_9_kernel_cu_9d2552ba_911586ignoreE)
_ZN45_INTERNAL_305479a6_9_kernel_cu_9d2552ba_911584cuda3std3__447_GLOBAL__N__305479a6_9_kernel_cu_9d2552ba_911586ignoreE:
	.zero		1
	.type		_ZN45_INTERNAL_305479a6_9_kernel_cu_9d2552ba_911584cute7productE,@object
	.size		_ZN45_INTERNAL_305479a6_9_kernel_cu_9d2552ba_911584cute7productE,(_ZN45_INTERNAL_305479a6_9_kernel_cu_9d2552ba_911584cuda3std3__45__cpo3endE - _ZN45_INTERNAL_305479a6_9_kernel_cu_9d2552ba_911584cute7productE)
_ZN45_INTERNAL_305479a6_9_kernel_cu_9d2552ba_911584cute7productE:
	.zero		1
	.type		_ZN45_INTERNAL_305479a6_9_kernel_cu_9d2552ba_911584cuda3std3__45__cpo3endE,@object
	.size		_ZN45_INTERNAL_305479a6_9_kernel_cu_9d2552ba_911584cuda3std3__45__cpo3endE,(_ZN45_INTERNAL_305479a6_9_kernel_cu_9d2552ba_911584cuda3std3__419piecewise_constructE - _ZN45_INTERNAL_305479a6_9_kernel_cu_9d2552ba_911584cuda3std3__45__cpo3endE)
_ZN45_INTERNAL_305479a6_9_kernel_cu_9d2552ba_911584cuda3std3__45__cpo3endE:
	.zero		1
	.type		_ZN45_INTERNAL_305479a6_9_kernel_cu_9d2552ba_911584cuda3std3__419piecewise_constructE,@object
	.size		_ZN45_INTERNAL_305479a6_9_kernel_cu_9d2552ba_911584cuda3std3__419piecewise_constructE,(_ZN45_INTERNAL_305479a6_9_kernel_cu_9d2552ba_911584cuda3std3__45__cpo4cendE - _ZN45_INTERNAL_305479a6_9_kernel_cu_9d2552ba_911584cuda3std3__419piecewise_constructE)
_ZN45_INTERNAL_305479a6_9_kernel_cu_9d2552ba_911584cuda3std3__419piecewise_constructE:
	.zero		1
	.type		_ZN45_INTERNAL_305479a6_9_kernel_cu_9d2552ba_911584cuda3std3__45__cpo4cendE,@object
	.size		_ZN45_INTERNAL_305479a6_9_kernel_cu_9d2552ba_911584cuda3std3__45__cpo4cendE,(_ZN45_INTERNAL_305479a6_9_kernel_cu_9d2552ba_911584cuda3std6ranges3__45__cpo4swapE - _ZN45_INTERNAL_305479a6_9_kernel_cu_9d2552ba_911584cuda3std3__45__cpo4cendE)
_ZN45_INTERNAL_305479a6_9_kernel_cu_9d2552ba_911584cuda3std3__45__cpo4cendE:
	.zero		1
	.type		_ZN45_INTERNAL_305479a6_9_kernel_cu_9d2552ba_911584cuda3std6ranges3__45__cpo4swapE,@object
	.size		_ZN45_INTERNAL_305479a6_9_kernel_cu_9d2552ba_911584cuda3std6ranges3__45__cpo4swapE,(.L_10 - _ZN45_INTERNAL_305479a6_9_kernel_cu_9d2552ba_911584cuda3std6ranges3__45__cpo4swapE)
_ZN45_INTERNAL_305479a6_9_kernel_cu_9d2552ba_911584cuda3std6ranges3__45__cpo4swapE:
	.zero		1
.L_10:


//--------------------- .nv.constant0._ZN9deep_gemm24sm100_fp8_gemm_1d1d_implILN4cute4UMMA5MajorE0ELS3_0ELj0ELj24576ELj1536ELj128ELj224ELj128ELj1ELj128ELj128ELj64ELj4ELj128ELj128ELj1ELb0ELj138ELNS_8GemmTypeE0ELb0EN7cutlass10bfloat16_tENS_16EpilogueIdentityEEEvPijjj14CUtensorMap_stS9_S9_S9_S9_ --------------------------
	.section	.nv.constant0._ZN9deep_gemm24sm100_fp8_gemm_1d1d_implILN4cute4UMMA5MajorE0ELS3_0ELj0ELj24576ELj1536ELj128ELj224ELj128ELj1ELj128ELj128ELj64ELj4ELj128ELj128ELj1ELb0ELj138ELNS_8GemmTypeE0ELb0EN7cutlass10bfloat16_tENS_16EpilogueIdentityEEEvPijjj14CUtensorMap_stS9_S9_S9_S9_,"a",@progbits
	.sectionflags	@""
	.align	4
.nv.constant0._ZN9deep_gemm24sm100_fp8_gemm_1d1d_implILN4cute4UMMA5MajorE0ELS3_0ELj0ELj24576ELj1536ELj128ELj224ELj128ELj1ELj128ELj128ELj64ELj4ELj128ELj128ELj1ELb0ELj138ELNS_8GemmTypeE0ELb0EN7cutlass10bfloat16_tENS_16EpilogueIdentityEEEvPijjj14CUtensorMap_stS9_S9_S9_S9_:
	.zero		1600


//--------------------- SYMBOLS --------------------------

	.type		.nv.reservedSmem.offset0,@object
	.size		.nv.reservedSmem.offset0,0x4
	.type		.nv.reservedSmem.cap,@object
	.size		.nv.reservedSmem.cap,0x4
